//
// Generated by NVIDIA NVVM Compiler
//
// Compiler Build ID: CL-36424714
// Cuda compilation tools, release 13.0, V13.0.88
// Based on NVVM 20.0.0
//

.version 9.0
.target sm_100
.address_size 64

	// .globl	_Z17matrixMultNaive1DPfS_S_
// _ZZ15matrixMultTiledPfS_S_E2As has been demoted
// _ZZ15matrixMultTiledPfS_S_E2Bs has been demoted
// _ZZ18matrixMultUnrolledPfS_S_E2As has been demoted
// _ZZ18matrixMultUnrolledPfS_S_E2Bs has been demoted

.visible .entry _Z17matrixMultNaive1DPfS_S_(
	.param .u64 .ptr .align 1 _Z17matrixMultNaive1DPfS_S__param_0,
	.param .u64 .ptr .align 1 _Z17matrixMultNaive1DPfS_S__param_1,
	.param .u64 .ptr .align 1 _Z17matrixMultNaive1DPfS_S__param_2
)
{
	.reg .pred 	%p<2>;
	.reg .b32 	%r<23>;
	.reg .b32 	%f<53>;
	.reg .b64 	%rd<15>;

	ld.param.u64 	%rd4, [_Z17matrixMultNaive1DPfS_S__param_0];
	ld.param.u64 	%rd5, [_Z17matrixMultNaive1DPfS_S__param_1];
	ld.param.u64 	%rd3, [_Z17matrixMultNaive1DPfS_S__param_2];
	cvta.to.global.u64 	%rd6, %rd5;
	cvta.to.global.u64 	%rd7, %rd4;
	mov.u32 	%r11, %tid.x;
	mov.u32 	%r12, %ntid.x;
	mov.u32 	%r13, %ctaid.x;
	mad.lo.s32 	%r1, %r12, %r13, %r11;
	shr.s32 	%r14, %r1, 31;
	shr.u32 	%r15, %r14, 22;
	add.s32 	%r16, %r1, %r15;
	shr.s32 	%r17, %r16, 10;
	cvt.rn.f32.s32 	%f4, %r17;
	cvt.rzi.s32.f32 	%r18, %f4;
	and.b32  	%r19, %r16, -1024;
	sub.s32 	%r20, %r1, %r19;
	shl.b32 	%r21, %r18, 10;
	add.s64 	%rd1, %rd7, 32;
	add.s64 	%rd2, %rd6, 32768;
	mov.f32 	%f52, 0f00000000;
	mov.b32 	%r22, 0;
$L__BB0_1:
	mul.wide.s32 	%rd8, %r21, 4;
	add.s64 	%rd9, %rd1, %rd8;
	mul.wide.s32 	%rd10, %r20, 4;
	add.s64 	%rd11, %rd2, %rd10;
	ld.global.f32 	%f5, [%rd9+-32];
	ld.global.f32 	%f6, [%rd11+-32768];
	fma.rn.f32 	%f7, %f5, %f6, %f52;
	ld.global.f32 	%f8, [%rd9+-28];
	ld.global.f32 	%f9, [%rd11+-28672];
	fma.rn.f32 	%f10, %f8, %f9, %f7;
	ld.global.f32 	%f11, [%rd9+-24];
	ld.global.f32 	%f12, [%rd11+-24576];
	fma.rn.f32 	%f13, %f11, %f12, %f10;
	ld.global.f32 	%f14, [%rd9+-20];
	ld.global.f32 	%f15, [%rd11+-20480];
	fma.rn.f32 	%f16, %f14, %f15, %f13;
	ld.global.f32 	%f17, [%rd9+-16];
	ld.global.f32 	%f18, [%rd11+-16384];
	fma.rn.f32 	%f19, %f17, %f18, %f16;
	ld.global.f32 	%f20, [%rd9+-12];
	ld.global.f32 	%f21, [%rd11+-12288];
	fma.rn.f32 	%f22, %f20, %f21, %f19;
	ld.global.f32 	%f23, [%rd9+-8];
	ld.global.f32 	%f24, [%rd11+-8192];
	fma.rn.f32 	%f25, %f23, %f24, %f22;
	ld.global.f32 	%f26, [%rd9+-4];
	ld.global.f32 	%f27, [%rd11+-4096];
	fma.rn.f32 	%f28, %f26, %f27, %f25;
	ld.global.f32 	%f29, [%rd9];
	ld.global.f32 	%f30, [%rd11];
	fma.rn.f32 	%f31, %f29, %f30, %f28;
	ld.global.f32 	%f32, [%rd9+4];
	ld.global.f32 	%f33, [%rd11+4096];
	fma.rn.f32 	%f34, %f32, %f33, %f31;
	ld.global.f32 	%f35, [%rd9+8];
	ld.global.f32 	%f36, [%rd11+8192];
	fma.rn.f32 	%f37, %f35, %f36, %f34;
	ld.global.f32 	%f38, [%rd9+12];
	ld.global.f32 	%f39, [%rd11+12288];
	fma.rn.f32 	%f40, %f38, %f39, %f37;
	ld.global.f32 	%f41, [%rd9+16];
	ld.global.f32 	%f42, [%rd11+16384];
	fma.rn.f32 	%f43, %f41, %f42, %f40;
	ld.global.f32 	%f44, [%rd9+20];
	ld.global.f32 	%f45, [%rd11+20480];
	fma.rn.f32 	%f46, %f44, %f45, %f43;
	ld.global.f32 	%f47, [%rd9+24];
	ld.global.f32 	%f48, [%rd11+24576];
	fma.rn.f32 	%f49, %f47, %f48, %f46;
	ld.global.f32 	%f50, [%rd9+28];
	ld.global.f32 	%f51, [%rd11+28672];
	fma.rn.f32 	%f52, %f50, %f51, %f49;
	add.s32 	%r22, %r22, 16;
	add.s32 	%r21, %r21, 16;
	add.s32 	%r20, %r20, 16384;
	setp.ne.s32 	%p1, %r22, 1024;
	@%p1 bra 	$L__BB0_1;
	cvta.to.global.u64 	%rd12, %rd3;
	mul.wide.s32 	%rd13, %r1, 4;
	add.s64 	%rd14, %rd12, %rd13;
	st.global.f32 	[%rd14], %f52;
	ret;

}
	// .globl	_Z17matrixMultNaive2DPfS_S_
.visible .entry _Z17matrixMultNaive2DPfS_S_(
	.param .u64 .ptr .align 1 _Z17matrixMultNaive2DPfS_S__param_0,
	.param .u64 .ptr .align 1 _Z17matrixMultNaive2DPfS_S__param_1,
	.param .u64 .ptr .align 1 _Z17matrixMultNaive2DPfS_S__param_2
)
{
	.reg .pred 	%p<2>;
	.reg .b32 	%r<18>;
	.reg .b32 	%f<52>;
	.reg .b64 	%rd<21>;

	ld.param.u64 	%rd6, [_Z17matrixMultNaive2DPfS_S__param_0];
	ld.param.u64 	%rd7, [_Z17matrixMultNaive2DPfS_S__param_1];
	ld.param.u64 	%rd5, [_Z17matrixMultNaive2DPfS_S__param_2];
	cvta.to.global.u64 	%rd8, %rd7;
	cvta.to.global.u64 	%rd9, %rd6;
	mov.u32 	%r8, %tid.x;
	mov.u32 	%r9, %ntid.x;
	mov.u32 	%r10, %ctaid.x;
	mad.lo.s32 	%r1, %r9, %r10, %r8;
	mov.u32 	%r11, %tid.y;
	mov.u32 	%r12, %ntid.y;
	mov.u32 	%r13, %ctaid.y;
	mad.lo.s32 	%r2, %r12, %r13, %r11;
	mul.wide.u32 	%rd10, %r12, %r13;
	cvt.u64.u32 	%rd11, %r11;
	add.s64 	%rd12, %rd10, %rd11;
	shl.b64 	%rd13, %rd12, 12;
	add.s64 	%rd14, %rd13, %rd9;
	add.s64 	%rd20, %rd14, 32;
	add.s64 	%rd2, %rd8, 32768;
	mov.f32 	%f51, 0f00000000;
	mov.b32 	%r17, 0;
	mov.u32 	%r16, %r1;
$L__BB1_1:
	mul.wide.s32 	%rd15, %r16, 4;
	add.s64 	%rd16, %rd2, %rd15;
	ld.global.f32 	%f4, [%rd20+-32];
	ld.global.f32 	%f5, [%rd16+-32768];
	fma.rn.f32 	%f6, %f4, %f5, %f51;
	ld.global.f32 	%f7, [%rd20+-28];
	ld.global.f32 	%f8, [%rd16+-28672];
	fma.rn.f32 	%f9, %f7, %f8, %f6;
	ld.global.f32 	%f10, [%rd20+-24];
	ld.global.f32 	%f11, [%rd16+-24576];
	fma.rn.f32 	%f12, %f10, %f11, %f9;
	ld.global.f32 	%f13, [%rd20+-20];
	ld.global.f32 	%f14, [%rd16+-20480];
	fma.rn.f32 	%f15, %f13, %f14, %f12;
	ld.global.f32 	%f16, [%rd20+-16];
	ld.global.f32 	%f17, [%rd16+-16384];
	fma.rn.f32 	%f18, %f16, %f17, %f15;
	ld.global.f32 	%f19, [%rd20+-12];
	ld.global.f32 	%f20, [%rd16+-12288];
	fma.rn.f32 	%f21, %f19, %f20, %f18;
	ld.global.f32 	%f22, [%rd20+-8];
	ld.global.f32 	%f23, [%rd16+-8192];
	fma.rn.f32 	%f24, %f22, %f23, %f21;
	ld.global.f32 	%f25, [%rd20+-4];
	ld.global.f32 	%f26, [%rd16+-4096];
	fma.rn.f32 	%f27, %f25, %f26, %f24;
	ld.global.f32 	%f28, [%rd20];
	ld.global.f32 	%f29, [%rd16];
	fma.rn.f32 	%f30, %f28, %f29, %f27;
	ld.global.f32 	%f31, [%rd20+4];
	ld.global.f32 	%f32, [%rd16+4096];
	fma.rn.f32 	%f33, %f31, %f32, %f30;
	ld.global.f32 	%f34, [%rd20+8];
	ld.global.f32 	%f35, [%rd16+8192];
	fma.rn.f32 	%f36, %f34, %f35, %f33;
	ld.global.f32 	%f37, [%rd20+12];
	ld.global.f32 	%f38, [%rd16+12288];
	fma.rn.f32 	%f39, %f37, %f38, %f36;
	ld.global.f32 	%f40, [%rd20+16];
	ld.global.f32 	%f41, [%rd16+16384];
	fma.rn.f32 	%f42, %f40, %f41, %f39;
	ld.global.f32 	%f43, [%rd20+20];
	ld.global.f32 	%f44, [%rd16+20480];
	fma.rn.f32 	%f45, %f43, %f44, %f42;
	ld.global.f32 	%f46, [%rd20+24];
	ld.global.f32 	%f47, [%rd16+24576];
	fma.rn.f32 	%f48, %f46, %f47, %f45;
	ld.global.f32 	%f49, [%rd20+28];
	ld.global.f32 	%f50, [%rd16+28672];
	fma.rn.f32 	%f51, %f49, %f50, %f48;
	add.s32 	%r17, %r17, 16;
	add.s64 	%rd20, %rd20, 64;
	add.s32 	%r16, %r16, 16384;
	setp.ne.s32 	%p1, %r17, 1024;
	@%p1 bra 	$L__BB1_1;
	cvta.to.global.u64 	%rd17, %rd5;
	shl.b32 	%r14, %r2, 10;
	add.s32 	%r15, %r14, %r1;
	mul.wide.s32 	%rd18, %r15, 4;
	add.s64 	%rd19, %rd17, %rd18;
	st.global.f32 	[%rd19], %f51;
	ret;

}
	// .globl	_Z15matrixMultTiledPfS_S_
.visible .entry _Z15matrixMultTiledPfS_S_(
	.param .u64 .ptr .align 1 _Z15matrixMultTiledPfS_S__param_0,
	.param .u64 .ptr .align 1 _Z15matrixMultTiledPfS_S__param_1,
	.param .u64 .ptr .align 1 _Z15matrixMultTiledPfS_S__param_2
)
{
	.reg .pred 	%p<2>;
	.reg .b32 	%r<30>;
	.reg .b32 	%f<104>;
	.reg .b64 	%rd<25>;
	// demoted variable
	.shared .align 4 .b8 _ZZ15matrixMultTiledPfS_S_E2As[1024];
	// demoted variable
	.shared .align 4 .b8 _ZZ15matrixMultTiledPfS_S_E2Bs[1024];
	ld.param.u64 	%rd9, [_Z15matrixMultTiledPfS_S__param_0];
	cvta.to.global.u64 	%rd10, %rd9;
	mov.u32 	%r13, %ctaid.x;
	mov.u32 	%r14, %ctaid.y;
	mov.u32 	%r15, %tid.x;
	mov.u32 	%r16, %tid.y;
	shl.b32 	%r17, %r13, 4;
	add.s32 	%r1, %r17, %r15;
	shl.b32 	%r18, %r14, 14;
	shl.b32 	%r19, %r16, 10;
	add.s32 	%r2, %r18, %r19;
	shl.b32 	%r20, %r16, 6;
	mov.u32 	%r21, _ZZ15matrixMultTiledPfS_S_E2As;
	add.s32 	%r3, %r21, %r20;
	shl.b32 	%r22, %r15, 2;
	add.s32 	%r4, %r3, %r22;
	add.s32 	%r28, %r1, %r19;
	mov.u32 	%r23, _ZZ15matrixMultTiledPfS_S_E2Bs;
	add.s32 	%r7, %r23, %r22;
	add.s32 	%r6, %r7, %r20;
	or.b32  	%r24, %r2, %r15;
	add.s32 	%r25, %r24, 16;
	mul.wide.u32 	%rd11, %r25, 4;
	add.s64 	%rd24, %rd10, %rd11;
	mul.wide.u32 	%rd12, %r24, 4;
	add.s64 	%rd23, %rd10, %rd12;
	mov.f32 	%f103, 0f00000000;
	mov.b32 	%r29, 16384;
$L__BB2_1:
	ld.param.u64 	%rd21, [_Z15matrixMultTiledPfS_S__param_1];
	ld.global.f32 	%f4, [%rd23];
	st.shared.f32 	[%r4], %f4;
	add.s32 	%r26, %r28, 16384;
	cvta.to.global.u64 	%rd13, %rd21;
	mul.wide.u32 	%rd14, %r28, 4;
	add.s64 	%rd15, %rd13, %rd14;
	ld.global.f32 	%f5, [%rd15];
	st.shared.f32 	[%r6], %f5;
	bar.sync 	0;
	ld.shared.f32 	%f6, [%r3];
	ld.shared.f32 	%f7, [%r7];
	fma.rn.f32 	%f8, %f6, %f7, %f103;
	ld.shared.f32 	%f9, [%r3+4];
	ld.shared.f32 	%f10, [%r7+64];
	fma.rn.f32 	%f11, %f9, %f10, %f8;
	ld.shared.f32 	%f12, [%r3+8];
	ld.shared.f32 	%f13, [%r7+128];
	fma.rn.f32 	%f14, %f12, %f13, %f11;
	ld.shared.f32 	%f15, [%r3+12];
	ld.shared.f32 	%f16, [%r7+192];
	fma.rn.f32 	%f17, %f15, %f16, %f14;
	ld.shared.f32 	%f18, [%r3+16];
	ld.shared.f32 	%f19, [%r7+256];
	fma.rn.f32 	%f20, %f18, %f19, %f17;
	ld.shared.f32 	%f21, [%r3+20];
	ld.shared.f32 	%f22, [%r7+320];
	fma.rn.f32 	%f23, %f21, %f22, %f20;
	ld.shared.f32 	%f24, [%r3+24];
	ld.shared.f32 	%f25, [%r7+384];
	fma.rn.f32 	%f26, %f24, %f25, %f23;
	ld.shared.f32 	%f27, [%r3+28];
	ld.shared.f32 	%f28, [%r7+448];
	fma.rn.f32 	%f29, %f27, %f28, %f26;
	ld.shared.f32 	%f30, [%r3+32];
	ld.shared.f32 	%f31, [%r7+512];
	fma.rn.f32 	%f32, %f30, %f31, %f29;
	ld.shared.f32 	%f33, [%r3+36];
	ld.shared.f32 	%f34, [%r7+576];
	fma.rn.f32 	%f35, %f33, %f34, %f32;
	ld.shared.f32 	%f36, [%r3+40];
	ld.shared.f32 	%f37, [%r7+640];
	fma.rn.f32 	%f38, %f36, %f37, %f35;
	ld.shared.f32 	%f39, [%r3+44];
	ld.shared.f32 	%f40, [%r7+704];
	fma.rn.f32 	%f41, %f39, %f40, %f38;
	ld.shared.f32 	%f42, [%r3+48];
	ld.shared.f32 	%f43, [%r7+768];
	fma.rn.f32 	%f44, %f42, %f43, %f41;
	ld.shared.f32 	%f45, [%r3+52];
	ld.shared.f32 	%f46, [%r7+832];
	fma.rn.f32 	%f47, %f45, %f46, %f44;
	ld.shared.f32 	%f48, [%r3+56];
	ld.shared.f32 	%f49, [%r7+896];
	fma.rn.f32 	%f50, %f48, %f49, %f47;
	ld.shared.f32 	%f51, [%r3+60];
	ld.shared.f32 	%f52, [%r7+960];
	fma.rn.f32 	%f53, %f51, %f52, %f50;
	bar.sync 	0;
	ld.global.f32 	%f54, [%rd24];
	st.shared.f32 	[%r4], %f54;
	mul.wide.u32 	%rd16, %r26, 4;
	add.s64 	%rd17, %rd13, %rd16;
	ld.global.f32 	%f55, [%rd17];
	st.shared.f32 	[%r6], %f55;
	bar.sync 	0;
	ld.shared.f32 	%f56, [%r3];
	ld.shared.f32 	%f57, [%r7];
	fma.rn.f32 	%f58, %f56, %f57, %f53;
	ld.shared.f32 	%f59, [%r3+4];
	ld.shared.f32 	%f60, [%r7+64];
	fma.rn.f32 	%f61, %f59, %f60, %f58;
	ld.shared.f32 	%f62, [%r3+8];
	ld.shared.f32 	%f63, [%r7+128];
	fma.rn.f32 	%f64, %f62, %f63, %f61;
	ld.shared.f32 	%f65, [%r3+12];
	ld.shared.f32 	%f66, [%r7+192];
	fma.rn.f32 	%f67, %f65, %f66, %f64;
	ld.shared.f32 	%f68, [%r3+16];
	ld.shared.f32 	%f69, [%r7+256];
	fma.rn.f32 	%f70, %f68, %f69, %f67;
	ld.shared.f32 	%f71, [%r3+20];
	ld.shared.f32 	%f72, [%r7+320];
	fma.rn.f32 	%f73, %f71, %f72, %f70;
	ld.shared.f32 	%f74, [%r3+24];
	ld.shared.f32 	%f75, [%r7+384];
	fma.rn.f32 	%f76, %f74, %f75, %f73;
	ld.shared.f32 	%f77, [%r3+28];
	ld.shared.f32 	%f78, [%r7+448];
	fma.rn.f32 	%f79, %f77, %f78, %f76;
	ld.shared.f32 	%f80, [%r3+32];
	ld.shared.f32 	%f81, [%r7+512];
	fma.rn.f32 	%f82, %f80, %f81, %f79;
	ld.shared.f32 	%f83, [%r3+36];
	ld.shared.f32 	%f84, [%r7+576];
	fma.rn.f32 	%f85, %f83, %f84, %f82;
	ld.shared.f32 	%f86, [%r3+40];
	ld.shared.f32 	%f87, [%r7+640];
	fma.rn.f32 	%f88, %f86, %f87, %f85;
	ld.shared.f32 	%f89, [%r3+44];
	ld.shared.f32 	%f90, [%r7+704];
	fma.rn.f32 	%f91, %f89, %f90, %f88;
	ld.shared.f32 	%f92, [%r3+48];
	ld.shared.f32 	%f93, [%r7+768];
	fma.rn.f32 	%f94, %f92, %f93, %f91;
	ld.shared.f32 	%f95, [%r3+52];
	ld.shared.f32 	%f96, [%r7+832];
	fma.rn.f32 	%f97, %f95, %f96, %f94;
	ld.shared.f32 	%f98, [%r3+56];
	ld.shared.f32 	%f99, [%r7+896];
	fma.rn.f32 	%f100, %f98, %f99, %f97;
	ld.shared.f32 	%f101, [%r3+60];
	ld.shared.f32 	%f102, [%r7+960];
	fma.rn.f32 	%f103, %f101, %f102, %f100;
	bar.sync 	0;
	add.s32 	%r29, %r29, 32768;
	add.s32 	%r28, %r28, 32768;
	add.s64 	%rd24, %rd24, 128;
	add.s64 	%rd23, %rd23, 128;
	setp.ne.s32 	%p1, %r29, 1064960;
	@%p1 bra 	$L__BB2_1;
	ld.param.u64 	%rd22, [_Z15matrixMultTiledPfS_S__param_2];
	cvta.to.global.u64 	%rd18, %rd22;
	add.s32 	%r27, %r2, %r1;
	mul.wide.u32 	%rd19, %r27, 4;
	add.s64 	%rd20, %rd18, %rd19;
	st.global.f32 	[%rd20], %f103;
	ret;

}
	// .globl	_Z18matrixMultUnrolledPfS_S_
.visible .entry _Z18matrixMultUnrolledPfS_S_(
	.param .u64 .ptr .align 1 _Z18matrixMultUnrolledPfS_S__param_0,
	.param .u64 .ptr .align 1 _Z18matrixMultUnrolledPfS_S__param_1,
	.param .u64 .ptr .align 1 _Z18matrixMultUnrolledPfS_S__param_2
)
{
	.reg .pred 	%p<2>;
	.reg .b32 	%r<30>;
	.reg .b32 	%f<112>;
	.reg .b64 	%rd<25>;
	// demoted variable
	.shared .align 4 .b8 _ZZ18matrixMultUnrolledPfS_S_E2As[1024];
	// demoted variable
	.shared .align 4 .b8 _ZZ18matrixMultUnrolledPfS_S_E2Bs[1024];
	ld.param.u64 	%rd9, [_Z18matrixMultUnrolledPfS_S__param_0];
	cvta.to.global.u64 	%rd10, %rd9;
	mov.u32 	%r13, %ctaid.x;
	mov.u32 	%r14, %ctaid.y;
	mov.u32 	%r15, %tid.x;
	mov.u32 	%r16, %tid.y;
	shl.b32 	%r17, %r13, 4;
	add.s32 	%r1, %r17, %r15;
	shl.b32 	%r18, %r14, 14;
	shl.b32 	%r19, %r16, 10;
	add.s32 	%r2, %r18, %r19;
	shl.b32 	%r20, %r16, 6;
	mov.u32 	%r21, _ZZ18matrixMultUnrolledPfS_S_E2As;
	add.s32 	%r3, %r21, %r20;
	shl.b32 	%r22, %r15, 2;
	add.s32 	%r4, %r3, %r22;
	add.s32 	%r28, %r1, %r19;
	mov.u32 	%r23, _ZZ18matrixMultUnrolledPfS_S_E2Bs;
	add.s32 	%r7, %r23, %r22;
	add.s32 	%r6, %r7, %r20;
	or.b32  	%r24, %r2, %r15;
	add.s32 	%r25, %r24, 16;
	mul.wide.u32 	%rd11, %r25, 4;
	add.s64 	%rd24, %rd10, %rd11;
	mul.wide.u32 	%rd12, %r24, 4;
	add.s64 	%rd23, %rd10, %rd12;
	mov.f32 	%f111, 0f00000000;
	mov.b32 	%r29, 16384;
$L__BB3_1:
	ld.param.u64 	%rd21, [_Z18matrixMultUnrolledPfS_S__param_1];
	ld.global.f32 	%f4, [%rd23];
	st.shared.f32 	[%r4], %f4;
	add.s32 	%r26, %r28, 16384;
	cvta.to.global.u64 	%rd13, %rd21;
	mul.wide.u32 	%rd14, %r28, 4;
	add.s64 	%rd15, %rd13, %rd14;
	ld.global.f32 	%f5, [%rd15];
	st.shared.f32 	[%r6], %f5;
	bar.sync 	0;
	ld.shared.f32 	%f6, [%r3];
	ld.shared.f32 	%f7, [%r7];
	ld.shared.f32 	%f8, [%r3+4];
	ld.shared.f32 	%f9, [%r7+64];
	mul.f32 	%f10, %f8, %f9;
	fma.rn.f32 	%f11, %f6, %f7, %f10;
	ld.shared.f32 	%f12, [%r3+8];
	ld.shared.f32 	%f13, [%r7+128];
	fma.rn.f32 	%f14, %f12, %f13, %f11;
	ld.shared.f32 	%f15, [%r3+12];
	ld.shared.f32 	%f16, [%r7+192];
	fma.rn.f32 	%f17, %f15, %f16, %f14;
	add.f32 	%f18, %f111, %f17;
	ld.shared.f32 	%f19, [%r3+16];
	ld.shared.f32 	%f20, [%r7+256];
	ld.shared.f32 	%f21, [%r3+20];
	ld.shared.f32 	%f22, [%r7+320];
	mul.f32 	%f23, %f21, %f22;
	fma.rn.f32 	%f24, %f19, %f20, %f23;
	ld.shared.f32 	%f25, [%r3+24];
	ld.shared.f32 	%f26, [%r7+384];
	fma.rn.f32 	%f27, %f25, %f26, %f24;
	ld.shared.f32 	%f28, [%r3+28];
	ld.shared.f32 	%f29, [%r7+448];
	fma.rn.f32 	%f30, %f28, %f29, %f27;
	add.f32 	%f31, %f18, %f30;
	ld.shared.f32 	%f32, [%r3+32];
	ld.shared.f32 	%f33, [%r7+512];
	ld.shared.f32 	%f34, [%r3+36];
	ld.shared.f32 	%f35, [%r7+576];
	mul.f32 	%f36, %f34, %f35;
	fma.rn.f32 	%f37, %f32, %f33, %f36;
	ld.shared.f32 	%f38, [%r3+40];
	ld.shared.f32 	%f39, [%r7+640];
	fma.rn.f32 	%f40, %f38, %f39, %f37;
	ld.shared.f32 	%f41, [%r3+44];
	ld.shared.f32 	%f42, [%r7+704];
	fma.rn.f32 	%f43, %f41, %f42, %f40;
	add.f32 	%f44, %f31, %f43;
	ld.shared.f32 	%f45, [%r3+48];
	ld.shared.f32 	%f46, [%r7+768];
	ld.shared.f32 	%f47, [%r3+52];
	ld.shared.f32 	%f48, [%r7+832];
	mul.f32 	%f49, %f47, %f48;
	fma.rn.f32 	%f50, %f45, %f46, %f49;
	ld.shared.f32 	%f51, [%r3+56];
	ld.shared.f32 	%f52, [%r7+896];
	fma.rn.f32 	%f53, %f51, %f52, %f50;
	ld.shared.f32 	%f54, [%r3+60];
	ld.shared.f32 	%f55, [%r7+960];
	fma.rn.f32 	%f56, %f54, %f55, %f53;
	add.f32 	%f57, %f44, %f56;
	bar.sync 	0;
	ld.global.f32 	%f58, [%rd24];
	st.shared.f32 	[%r4], %f58;
	mul.wide.u32 	%rd16, %r26, 4;
	add.s64 	%rd17, %rd13, %rd16;
	ld.global.f32 	%f59, [%rd17];
	st.shared.f32 	[%r6], %f59;
	bar.sync 	0;
	ld.shared.f32 	%f60, [%r3];
	ld.shared.f32 	%f61, [%r7];
	ld.shared.f32 	%f62, [%r3+4];
	ld.shared.f32 	%f63, [%r7+64];
	mul.f32 	%f64, %f62, %f63;
	fma.rn.f32 	%f65, %f60, %f61, %f64;
	ld.shared.f32 	%f66, [%r3+8];
	ld.shared.f32 	%f67, [%r7+128];
	fma.rn.f32 	%f68, %f66, %f67, %f65;
	ld.shared.f32 	%f69, [%r3+12];
	ld.shared.f32 	%f70, [%r7+192];
	fma.rn.f32 	%f71, %f69, %f70, %f68;
	add.f32 	%f72, %f57, %f71;
	ld.shared.f32 	%f73, [%r3+16];
	ld.shared.f32 	%f74, [%r7+256];
	ld.shared.f32 	%f75, [%r3+20];
	ld.shared.f32 	%f76, [%r7+320];
	mul.f32 	%f77, %f75, %f76;
	fma.rn.f32 	%f78, %f73, %f74, %f77;
	ld.shared.f32 	%f79, [%r3+24];
	ld.shared.f32 	%f80, [%r7+384];
	fma.rn.f32 	%f81, %f79, %f80, %f78;
	ld.shared.f32 	%f82, [%r3+28];
	ld.shared.f32 	%f83, [%r7+448];
	fma.rn.f32 	%f84, %f82, %f83, %f81;
	add.f32 	%f85, %f72, %f84;
	ld.shared.f32 	%f86, [%r3+32];
	ld.shared.f32 	%f87, [%r7+512];
	ld.shared.f32 	%f88, [%r3+36];
	ld.shared.f32 	%f89, [%r7+576];
	mul.f32 	%f90, %f88, %f89;
	fma.rn.f32 	%f91, %f86, %f87, %f90;
	ld.shared.f32 	%f92, [%r3+40];
	ld.shared.f32 	%f93, [%r7+640];
	fma.rn.f32 	%f94, %f92, %f93, %f91;
	ld.shared.f32 	%f95, [%r3+44];
	ld.shared.f32 	%f96, [%r7+704];
	fma.rn.f32 	%f97, %f95, %f96, %f94;
	add.f32 	%f98, %f85, %f97;
	ld.shared.f32 	%f99, [%r3+48];
	ld.shared.f32 	%f100, [%r7+768];
	ld.shared.f32 	%f101, [%r3+52];
	ld.shared.f32 	%f102, [%r7+832];
	mul.f32 	%f103, %f101, %f102;
	fma.rn.f32 	%f104, %f99, %f100, %f103;
	ld.shared.f32 	%f105, [%r3+56];
	ld.shared.f32 	%f106, [%r7+896];
	fma.rn.f32 	%f107, %f105, %f106, %f104;
	ld.shared.f32 	%f108, [%r3+60];
	ld.shared.f32 	%f109, [%r7+960];
	fma.rn.f32 	%f110, %f108, %f109, %f107;
	add.f32 	%f111, %f98, %f110;
	bar.sync 	0;
	add.s32 	%r29, %r29, 32768;
	add.s32 	%r28, %r28, 32768;
	add.s64 	%rd24, %rd24, 128;
	add.s64 	%rd23, %rd23, 128;
	setp.ne.s32 	%p1, %r29, 1064960;
	@%p1 bra 	$L__BB3_1;
	ld.param.u64 	%rd22, [_Z18matrixMultUnrolledPfS_S__param_2];
	cvta.to.global.u64 	%rd18, %rd22;
	add.s32 	%r27, %r2, %r1;
	mul.wide.u32 	%rd19, %r27, 4;
	add.s64 	%rd20, %rd18, %rd19;
	st.global.f32 	[%rd20], %f111;
	ret;

}


// ===== COMPILED SASS (sm_100) =====

	.target	sm_100

	.elftype	@"ET_EXEC"


//--------------------- .note.nv.tkinfo           --------------------------
	.section	.note.nv.tkinfo,"",@"SHT_NOTE"
	.sectionflags	@"SHF_NOTE_NV_TKINFO"
	.tkinfo
        /*0018*/ 	.word	0x00000002
        /*0030*/ 	.string	""
        /*0030*/ 	.string	"ptxas"
        /*0030*/ 	.string	"Cuda compilation tools, release 13.0, V13.0.88"
        /*0030*/ 	.string	"Build cuda_13.0.r13.0/compiler.36424714_0"
        /*0030*/ 	.string	"-arch sm_100 -m 64 "



//--------------------- .note.nv.cuinfo           --------------------------
	.section	.note.nv.cuinfo,"",@"SHT_NOTE"
	.sectionflags	@"SHF_NOTE_NV_CUINFO"
        /*0018*/ 	.short	0x0002
        /*001a*/ 	.short	0x0064
        /*001c*/ 	.short	0x0082
	.zero		2


//--------------------- .nv.info                  --------------------------
	.section	.nv.info,"",@"SHT_CUDA_INFO"
	.align	4


	//----- nvinfo : EIATTR_REGCOUNT
	.align		4
        /*0000*/ 	.byte	0x04, 0x2f
        /*0002*/ 	.short	(.L_1 - .L_0)
	.align		4
.L_0:
        /*0004*/ 	.word	index@(_Z17matrixMultNaive1DPfS_S_)
        /*0008*/ 	.word	0x00000020


	//----- nvinfo : EIATTR_FRAME_SIZE
	.align		4
.L_1:
        /*000c*/ 	.byte	0x04, 0x11
        /*000e*/ 	.short	(.L_3 - .L_2)
	.align		4
.L_2:
        /*0010*/ 	.word	index@(_Z17matrixMultNaive1DPfS_S_)
        /*0014*/ 	.word	0x00000000


	//----- nvinfo : EIATTR_REGCOUNT
	.align		4
.L_3:
        /*0018*/ 	.byte	0x04, 0x2f
        /*001a*/ 	.short	(.L_5 - .L_4)
	.align		4
.L_4:
        /*001c*/ 	.word	index@(_Z17matrixMultNaive2DPfS_S_)
        /*0020*/ 	.word	0x0000001f


	//----- nvinfo : EIATTR_FRAME_SIZE
	.align		4
.L_5:
        /*0024*/ 	.byte	0x04, 0x11
        /*0026*/ 	.short	(.L_7 - .L_6)
	.align		4
.L_6:
        /*0028*/ 	.word	index@(_Z17matrixMultNaive2DPfS_S_)
        /*002c*/ 	.word	0x00000000


	//----- nvinfo : EIATTR_REGCOUNT
	.align		4
.L_7:
        /*0030*/ 	.byte	0x04, 0x2f
        /*0032*/ 	.short	(.L_9 - .L_8)
	.align		4
.L_8:
        /*0034*/ 	.word	index@(_Z15matrixMultTiledPfS_S_)
        /*0038*/ 	.word	0x00000020


	//----- nvinfo : EIATTR_FRAME_SIZE
	.align		4
.L_9:
        /*003c*/ 	.byte	0x04, 0x11
        /*003e*/ 	.short	(.L_11 - .L_10)
	.align		4
.L_10:
        /*0040*/ 	.word	index@(_Z15matrixMultTiledPfS_S_)
        /*0044*/ 	.word	0x00000000


	//----- nvinfo : EIATTR_REGCOUNT
	.align		4
.L_11:
        /*0048*/ 	.byte	0x04, 0x2f
        /*004a*/ 	.short	(.L_13 - .L_12)
	.align		4
.L_12:
        /*004c*/ 	.word	index@(_Z18matrixMultUnrolledPfS_S_)
        /*0050*/ 	.word	0x00000020


	//----- nvinfo : EIATTR_FRAME_SIZE
	.align		4
.L_13:
        /*0054*/ 	.byte	0x04, 0x11
        /*0056*/ 	.short	(.L_15 - .L_14)
	.align		4
.L_14:
        /*0058*/ 	.word	index@(_Z18matrixMultUnrolledPfS_S_)
        /*005c*/ 	.word	0x00000000


	//----- nvinfo : EIATTR_MIN_STACK_SIZE
	.align		4
.L_15:
        /*0060*/ 	.byte	0x04, 0x12
        /*0062*/ 	.short	(.L_17 - .L_16)
	.align		4
.L_16:
        /*0064*/ 	.word	index@(_Z18matrixMultUnrolledPfS_S_)
        /*0068*/ 	.word	0x00000000


	//----- nvinfo : EIATTR_MIN_STACK_SIZE
	.align		4
.L_17:
        /*006c*/ 	.byte	0x04, 0x12
        /*006e*/ 	.short	(.L_19 - .L_18)
	.align		4
.L_18:
        /*0070*/ 	.word	index@(_Z15matrixMultTiledPfS_S_)
        /*0074*/ 	.word	0x00000000


	//----- nvinfo : EIATTR_MIN_STACK_SIZE
	.align		4
.L_19:
        /*0078*/ 	.byte	0x04, 0x12
        /*007a*/ 	.short	(.L_21 - .L_20)
	.align		4
.L_20:
        /*007c*/ 	.word	index@(_Z17matrixMultNaive2DPfS_S_)
        /*0080*/ 	.word	0x00000000


	//----- nvinfo : EIATTR_MIN_STACK_SIZE
	.align		4
.L_21:
        /*0084*/ 	.byte	0x04, 0x12
        /*0086*/ 	.short	(.L_23 - .L_22)
	.align		4
.L_22:
        /*0088*/ 	.word	index@(_Z17matrixMultNaive1DPfS_S_)
        /*008c*/ 	.word	0x00000000
.L_23:


//--------------------- .nv.compat                --------------------------
	.section	.nv.compat,"",@"SHT_CUDA_COMPAT_INFO"
	.align	4
        /*0000*/ 	.byte	0x02, 0x09, 0x00, 0x00, 0x02, 0x02, 0x01, 0x00, 0x02, 0x05, 0x05, 0x00, 0x03, 0x07, 0x01, 0x01
        /*0010*/ 	.byte	0x02, 0x03, 0x00, 0x00, 0x02, 0x06, 0x01, 0x00, 0x04, 0x0b, 0x08, 0x00, 0x09, 0x00, 0x00, 0x00
        /*0020*/ 	.byte	0x00, 0x00, 0x00, 0x00


//--------------------- .nv.info._Z18matrixMultUnrolledPfS_S_ --------------------------
	.section	.nv.info._Z18matrixMultUnrolledPfS_S_,"",@"SHT_CUDA_INFO"
	.sectionflags	@""
	.align	4


	//----- nvinfo : EIATTR_CUDA_API_VERSION
	.align		4
        /*0000*/ 	.byte	0x04, 0x37
        /*0002*/ 	.short	(.L_25 - .L_24)
.L_24:
        /*0004*/ 	.word	0x00000082


	//----- nvinfo : EIATTR_KPARAM_INFO
	.align		4
.L_25:
        /*0008*/ 	.byte	0x04, 0x17
        /*000a*/ 	.short	(.L_27 - .L_26)
.L_26:
        /*000c*/ 	.word	0x00000000
        /*0010*/ 	.short	0x0002
        /*0012*/ 	.short	0x0010
        /*0014*/ 	.byte	0x00, 0xf5, 0x21, 0x00


	//----- nvinfo : EIATTR_KPARAM_INFO
	.align		4
.L_27:
        /*0018*/ 	.byte	0x04, 0x17
        /*001a*/ 	.short	(.L_29 - .L_28)
.L_28:
        /*001c*/ 	.word	0x00000000
        /*0020*/ 	.short	0x0001
        /*0022*/ 	.short	0x0008
        /*0024*/ 	.byte	0x00, 0xf5, 0x21, 0x00


	//----- nvinfo : EIATTR_KPARAM_INFO
	.align		4
.L_29:
        /*0028*/ 	.byte	0x04, 0x17
        /*002a*/ 	.short	(.L_31 - .L_30)
.L_30:
        /*002c*/ 	.word	0x00000000
        /*0030*/ 	.short	0x0000
        /*0032*/ 	.short	0x0000
        /*0034*/ 	.byte	0x00, 0xf5, 0x21, 0x00


	//----- nvinfo : EIATTR_SPARSE_MMA_MASK
	.align		4
.L_31:
        /*0038*/ 	.byte	0x03, 0x50
        /*003a*/ 	.short	0x0000


	//----- nvinfo : EIATTR_MAXREG_COUNT
	.align		4
        /*003c*/ 	.byte	0x03, 0x1b
        /*003e*/ 	.short	0x00ff


	//----- nvinfo : EIATTR_NUM_BARRIERS
	.align		4
        /*0040*/ 	.byte	0x02, 0x4c
        /*0042*/ 	.byte	0x01
	.zero		1


	//----- nvinfo : EIATTR_MERCURY_ISA_VERSION
	.align		4
        /*0044*/ 	.byte	0x03, 0x5f
        /*0046*/ 	.short	0x0101


	//----- nvinfo : EIATTR_VRC_CTA_INIT_COUNT
	.align		4
        /*0048*/ 	.byte	0x02, 0x4a
	.zero		1
	.zero		1


	//----- nvinfo : EIATTR_EXIT_INSTR_OFFSETS
	.align		4
        /*004c*/ 	.byte	0x04, 0x1c
        /*004e*/ 	.short	(.L_33 - .L_32)


	//   ....[0]....
.L_32:
        /*0050*/ 	.word	0x00000890


	//----- nvinfo : EIATTR_CBANK_PARAM_SIZE
	.align		4
.L_33:
        /*0054*/ 	.byte	0x03, 0x19
        /*0056*/ 	.short	0x0018


	//----- nvinfo : EIATTR_PARAM_CBANK
	.align		4
        /*0058*/ 	.byte	0x04, 0x0a
        /*005a*/ 	.short	(.L_35 - .L_34)
	.align		4
.L_34:
        /*005c*/ 	.word	index@(.nv.constant0._Z18matrixMultUnrolledPfS_S_)
        /*0060*/ 	.short	0x0380
        /*0062*/ 	.short	0x0018


	//----- nvinfo : EIATTR_SW_WAR
	.align		4
.L_35:
        /*0064*/ 	.byte	0x04, 0x36
        /*0066*/ 	.short	(.L_37 - .L_36)
.L_36:
        /*0068*/ 	.word	0x00000008
.L_37:


//--------------------- .nv.info._Z15matrixMultTiledPfS_S_ --------------------------
	.section	.nv.info._Z15matrixMultTiledPfS_S_,"",@"SHT_CUDA_INFO"
	.sectionflags	@""
	.align	4


	//----- nvinfo : EIATTR_CUDA_API_VERSION
	.align		4
        /*0000*/ 	.byte	0x04, 0x37
        /*0002*/ 	.short	(.L_39 - .L_38)
.L_38:
        /*0004*/ 	.word	0x00000082


	//----- nvinfo : EIATTR_KPARAM_INFO
	.align		4
.L_39:
        /*0008*/ 	.byte	0x04, 0x17
        /*000a*/ 	.short	(.L_41 - .L_40)
.L_40:
        /*000c*/ 	.word	0x00000000
        /*0010*/ 	.short	0x0002
        /*0012*/ 	.short	0x0010
        /*0014*/ 	.byte	0x00, 0xf5, 0x21, 0x00


	//----- nvinfo : EIATTR_KPARAM_INFO
	.align		4
.L_41:
        /*0018*/ 	.byte	0x04, 0x17
        /*001a*/ 	.short	(.L_43 - .L_42)
.L_42:
        /*001c*/ 	.word	0x00000000
        /*0020*/ 	.short	0x0001
        /*0022*/ 	.short	0x0008
        /*0024*/ 	.byte	0x00, 0xf5, 0x21, 0x00


	//----- nvinfo : EIATTR_KPARAM_INFO
	.align		4
.L_43:
        /*0028*/ 	.byte	0x04, 0x17
        /*002a*/ 	.short	(.L_45 - .L_44)
.L_44:
        /*002c*/ 	.word	0x00000000
        /*0030*/ 	.short	0x0000
        /*0032*/ 	.short	0x0000
        /*0034*/ 	.byte	0x00, 0xf5, 0x21, 0x00


	//----- nvinfo : EIATTR_SPARSE_MMA_MASK
	.align		4
.L_45:
        /*0038*/ 	.byte	0x03, 0x50
        /*003a*/ 	.short	0x0000


	//----- nvinfo : EIATTR_MAXREG_COUNT
	.align		4
        /*003c*/ 	.byte	0x03, 0x1b
        /*003e*/ 	.short	0x00ff


	//----- nvinfo : EIATTR_NUM_BARRIERS
	.align		4
        /*0040*/ 	.byte	0x02, 0x4c
        /*0042*/ 	.byte	0x01
	.zero		1


	//----- nvinfo : EIATTR_MERCURY_ISA_VERSION
	.align		4
        /*0044*/ 	.byte	0x03, 0x5f
        /*0046*/ 	.short	0x0101


	//----- nvinfo : EIATTR_VRC_CTA_INIT_COUNT
	.align		4
        /*0048*/ 	.byte	0x02, 0x4a
	.zero		1
	.zero		1


	//----- nvinfo : EIATTR_EXIT_INSTR_OFFSETS
	.align		4
        /*004c*/ 	.byte	0x04, 0x1c
        /*004e*/ 	.short	(.L_47 - .L_46)


	//   ....[0]....
.L_46:
        /*0050*/ 	.word	0x00000850


	//----- nvinfo : EIATTR_CBANK_PARAM_SIZE
	.align		4
.L_47:
        /*0054*/ 	.byte	0x03, 0x19
        /*0056*/ 	.short	0x0018


	//----- nvinfo : EIATTR_PARAM_CBANK
	.align		4
        /*0058*/ 	.byte	0x04, 0x0a
        /*005a*/ 	.short	(.L_49 - .L_48)
	.align		4
.L_48:
        /*005c*/ 	.word	index@(.nv.constant0._Z15matrixMultTiledPfS_S_)
        /*0060*/ 	.short	0x0380
        /*0062*/ 	.short	0x0018


	//----- nvinfo : EIATTR_SW_WAR
	.align		4
.L_49:
        /*0064*/ 	.byte	0x04, 0x36
        /*0066*/ 	.short	(.L_51 - .L_50)
.L_50:
        /*0068*/ 	.word	0x00000008
.L_51:


//--------------------- .nv.info._Z17matrixMultNaive2DPfS_S_ --------------------------
	.section	.nv.info._Z17matrixMultNaive2DPfS_S_,"",@"SHT_CUDA_INFO"
	.sectionflags	@""
	.align	4


	//----- nvinfo : EIATTR_CUDA_API_VERSION
	.align		4
        /*0000*/ 	.byte	0x04, 0x37
        /*0002*/ 	.short	(.L_53 - .L_52)
.L_52:
        /*0004*/ 	.word	0x00000082


	//----- nvinfo : EIATTR_KPARAM_INFO
	.align		4
.L_53:
        /*0008*/ 	.byte	0x04, 0x17
        /*000a*/ 	.short	(.L_55 - .L_54)
.L_54:
        /*000c*/ 	.word	0x00000000
        /*0010*/ 	.short	0x0002
        /*0012*/ 	.short	0x0010
        /*0014*/ 	.byte	0x00, 0xf5, 0x21, 0x00


	//----- nvinfo : EIATTR_KPARAM_INFO
	.align		4
.L_55:
        /*0018*/ 	.byte	0x04, 0x17
        /*001a*/ 	.short	(.L_57 - .L_56)
.L_56:
        /*001c*/ 	.word	0x00000000
        /*0020*/ 	.short	0x0001
        /*0022*/ 	.short	0x0008
        /*0024*/ 	.byte	0x00, 0xf5, 0x21, 0x00


	//----- nvinfo : EIATTR_KPARAM_INFO
	.align		4
.L_57:
        /*0028*/ 	.byte	0x04, 0x17
        /*002a*/ 	.short	(.L_59 - .L_58)
.L_58:
        /*002c*/ 	.word	0x00000000
        /*0030*/ 	.short	0x0000
        /*0032*/ 	.short	0x0000
        /*0034*/ 	.byte	0x00, 0xf5, 0x21, 0x00


	//----- nvinfo : EIATTR_SPARSE_MMA_MASK
	.align		4
.L_59:
        /*0038*/ 	.byte	0x03, 0x50
        /*003a*/ 	.short	0x0000


	//----- nvinfo : EIATTR_MAXREG_COUNT
	.align		4
        /*003c*/ 	.byte	0x03, 0x1b
        /*003e*/ 	.short	0x00ff


	//----- nvinfo : EIATTR_MERCURY_ISA_VERSION
	.align		4
        /*0040*/ 	.byte	0x03, 0x5f
        /*0042*/ 	.short	0x0101


	//----- nvinfo : EIATTR_VRC_CTA_INIT_COUNT
	.align		4
        /*0044*/ 	.byte	0x02, 0x4a
	.zero		1
	.zero		1


	//----- nvinfo : EIATTR_EXIT_INSTR_OFFSETS
	.align		4
        /*0048*/ 	.byte	0x04, 0x1c
        /*004a*/ 	.short	(.L_61 - .L_60)


	//   ....[0]....
.L_60:
        /*004c*/ 	.word	0x00000540


	//----- nvinfo : EIATTR_CBANK_PARAM_SIZE
	.align		4
.L_61:
        /*0050*/ 	.byte	0x03, 0x19
        /*0052*/ 	.short	0x0018


	//----- nvinfo : EIATTR_PARAM_CBANK
	.align		4
        /*0054*/ 	.byte	0x04, 0x0a
        /*0056*/ 	.short	(.L_63 - .L_62)
	.align		4
.L_62:
        /*0058*/ 	.word	index@(.nv.constant0._Z17matrixMultNaive2DPfS_S_)
        /*005c*/ 	.short	0x0380
        /*005e*/ 	.short	0x0018


	//----- nvinfo : EIATTR_SW_WAR
	.align		4
.L_63:
        /*0060*/ 	.byte	0x04, 0x36
        /*0062*/ 	.short	(.L_65 - .L_64)
.L_64:
        /*0064*/ 	.word	0x00000008
.L_65:


//--------------------- .nv.info._Z17matrixMultNaive1DPfS_S_ --------------------------
	.section	.nv.info._Z17matrixMultNaive1DPfS_S_,"",@"SHT_CUDA_INFO"
	.sectionflags	@""
	.align	4


	//----- nvinfo : EIATTR_CUDA_API_VERSION
	.align		4
        /*0000*/ 	.byte	0x04, 0x37
        /*0002*/ 	.short	(.L_67 - .L_66)
.L_66:
        /*0004*/ 	.word	0x00000082


	//----- nvinfo : EIATTR_KPARAM_INFO
	.align		4
.L_67:
        /*0008*/ 	.byte	0x04, 0x17
        /*000a*/ 	.short	(.L_69 - .L_68)
.L_68:
        /*000c*/ 	.word	0x00000000
        /*0010*/ 	.short	0x0002
        /*0012*/ 	.short	0x0010
        /*0014*/ 	.byte	0x00, 0xf5, 0x21, 0x00


	//----- nvinfo : EIATTR_KPARAM_INFO
	.align		4
.L_69:
        /*0018*/ 	.byte	0x04, 0x17
        /*001a*/ 	.short	(.L_71 - .L_70)
.L_70:
        /*001c*/ 	.word	0x00000000
        /*0020*/ 	.short	0x0001
        /*0022*/ 	.short	0x0008
        /*0024*/ 	.byte	0x00, 0xf5, 0x21, 0x00


	//----- nvinfo : EIATTR_KPARAM_INFO
	.align		4
.L_71:
        /*0028*/ 	.byte	0x04, 0x17
        /*002a*/ 	.short	(.L_73 - .L_72)
.L_72:
        /*002c*/ 	.word	0x00000000
        /*0030*/ 	.short	0x0000
        /*0032*/ 	.short	0x0000
        /*0034*/ 	.byte	0x00, 0xf5, 0x21, 0x00


	//----- nvinfo : EIATTR_SPARSE_MMA_MASK
	.align		4
.L_73:
        /*0038*/ 	.byte	0x03, 0x50
        /*003a*/ 	.short	0x0000


	//----- nvinfo : EIATTR_MAXREG_COUNT
	.align		4
        /*003c*/ 	.byte	0x03, 0x1b
        /*003e*/ 	.short	0x00ff


	//----- nvinfo : EIATTR_MERCURY_ISA_VERSION
	.align		4
        /*0040*/ 	.byte	0x03, 0x5f
        /*0042*/ 	.short	0x0101


	//----- nvinfo : EIATTR_VRC_CTA_INIT_COUNT
	.align		4
        /*0044*/ 	.byte	0x02, 0x4a
	.zero		1
	.zero		1


	//----- nvinfo : EIATTR_EXIT_INSTR_OFFSETS
	.align		4
        /*0048*/ 	.byte	0x04, 0x1c
        /*004a*/ 	.short	(.L_75 - .L_74)


	//   ....[0]....
.L_74:
        /*004c*/ 	.word	0x00000530


	//----- nvinfo : EIATTR_CBANK_PARAM_SIZE
	.align		4
.L_75:
        /*0050*/ 	.byte	0x03, 0x19
        /*0052*/ 	.short	0x0018


	//----- nvinfo : EIATTR_PARAM_CBANK
	.align		4
        /*0054*/ 	.byte	0x04, 0x0a
        /*0056*/ 	.short	(.L_77 - .L_76)
	.align		4
.L_76:
        /*0058*/ 	.word	index@(.nv.constant0._Z17matrixMultNaive1DPfS_S_)
        /*005c*/ 	.short	0x0380
        /*005e*/ 	.short	0x0018


	//----- nvinfo : EIATTR_SW_WAR
	.align		4
.L_77:
        /*0060*/ 	.byte	0x04, 0x36
        /*0062*/ 	.short	(.L_79 - .L_78)
.L_78:
        /*0064*/ 	.word	0x00000008
.L_79:


//--------------------- .nv.callgraph             --------------------------
	.section	.nv.callgraph,"",@"SHT_CUDA_CALLGRAPH"
	.align	4
	.sectionentsize	8
	.align		4
        /*0000*/ 	.word	0x00000000
	.align		4
        /*0004*/ 	.word	0xffffffff
	.align		4
        /*0008*/ 	.word	0x00000000
	.align		4
        /*000c*/ 	.word	0xfffffffe
	.align		4
        /*0010*/ 	.word	0x00000000
	.align		4
        /*0014*/ 	.word	0xfffffffd
	.align		4
        /*0018*/ 	.word	0x00000000
	.align		4
        /*001c*/ 	.word	0xfffffffc


//--------------------- .text._Z18matrixMultUnrolledPfS_S_ --------------------------
	.section	.text._Z18matrixMultUnrolledPfS_S_,"ax",@progbits
	.align	128
        .global         _Z18matrixMultUnrolledPfS_S_
        .type           _Z18matrixMultUnrolledPfS_S_,@function
        .size           _Z18matrixMultUnrolledPfS_S_,(.L_x_8 - _Z18matrixMultUnrolledPfS_S_)
        .other          _Z18matrixMultUnrolledPfS_S_,@"STO_CUDA_ENTRY STV_DEFAULT"
_Z18matrixMultUnrolledPfS_S_:
.text._Z18matrixMultUnrolledPfS_S_:
[----:B------:R-:W-:Y:S01]  /*0000*/  LDC R1, c[0x0][0x37c] ;  /* 0x0000df00ff017b82 */ /* 0x000fe20000000800 */
[----:B------:R-:W0:Y:S07]  /*0010*/  S2R R8, SR_TID.Y ;  /* 0x0000000000087919 */ /* 0x000e2e0000002200 */
[----:B------:R-:W1:Y:S01]  /*0020*/  S2UR UR6, SR_CgaCtaId ;  /* 0x00000000000679c3 */ /* 0x000e620000008800 */
[----:B------:R-:W-:Y:S01]  /*0030*/  UMOV UR4, 0x400 ;  /* 0x0000040000047882 */ /* 0x000fe20000000000 */
[----:B------:R-:W-:Y:S01]  /*0040*/  HFMA2 R20, -RZ, RZ, 0, 0 ;  /* 0x00000000ff147431 */ /* 0x000fe200000001ff */
[----:B------:R-:W2:Y:S01]  /*0050*/  S2R R5, SR_CTAID.Y ;  /* 0x0000000000057919 */ /* 0x000ea20000002600 */
[----:B------:R-:W-:Y:S01]  /*0060*/  UIADD3 UR5, UPT, UPT, UR4, 0x400, URZ ;  /* 0x0000040004057890 */ /* 0x000fe2000fffe0ff */
[----:B------:R-:W3:Y:S01]  /*0070*/  LDCU.64 UR8, c[0x0][0x358] ;  /* 0x00006b00ff0877ac */ /* 0x000ee20008000a00 */
[----:B------:R-:W4:Y:S02]  /*0080*/  S2R R16, SR_TID.X ;  /* 0x0000000000107919 */ /* 0x000f240000002100 */
[----:B------:R-:W5:Y:S01]  /*0090*/  LDC.64 R2, c[0x0][0x380] ;  /* 0x0000e000ff027b82 */ /* 0x000f620000000a00 */
[----:B------:R-:W3:Y:S07]  /*00a0*/  S2R R19, SR_CTAID.X ;  /* 0x0000000000137919 */ /* 0x000eee0000002500 */
[----:B------:R-:W3:Y:S01]  /*00b0*/  LDC.64 R24, c[0x0][0x388] ;  /* 0x0000e200ff187b82 */ /* 0x000ee20000000a00 */
[----:B-1----:R-:W-:-:S02]  /*00c0*/  ULEA UR4, UR6, UR4, 0x18 ;  /* 0x0000000406047291 */ /* 0x002fc4000f8ec0ff */
[----:B------:R-:W-:Y:S01]  /*00d0*/  ULEA UR5, UR6, UR5, 0x18 ;  /* 0x0000000506057291 */ /* 0x000fe2000f8ec0ff */
[----:B0-----:R-:W-:-:S03]  /*00e0*/  SHF.L.U32 R6, R8, 0xa, RZ ;  /* 0x0000000a08067819 */ /* 0x001fc600000006ff */
[----:B------:R-:W-:Y:S01]  /*00f0*/  LEA R17, R8, UR4, 0x6 ;  /* 0x0000000408117c11 */ /* 0x000fe2000f8e30ff */
[----:B------:R-:W-:Y:S01]  /*0100*/  UMOV UR4, 0x4000 ;  /* 0x0000400000047882 */ /* 0x000fe20000000000 */
[----:B--2---:R-:W-:-:S04]  /*0110*/  LEA R18, R5, R6, 0xe ;  /* 0x0000000605127211 */ /* 0x004fc800078e70ff */
[----:B----4-:R-:W-:-:S04]  /*0120*/  LOP3.LUT R5, R18, R16, RZ, 0xfc, !PT ;  /* 0x0000001012057212 */ /* 0x010fc800078efcff */
[C---:B------:R-:W-:Y:S01]  /*0130*/  IADD3 R7, PT, PT, R5.reuse, 0x10, RZ ;  /* 0x0000001005077810 */ /* 0x040fe20007ffe0ff */
[----:B-----5:R-:W-:Y:S01]  /*0140*/  IMAD.WIDE.U32 R4, R5, 0x4, R2 ;  /* 0x0000000405047825 */ /* 0x020fe200078e0002 */
[----:B---3--:R-:W-:-:S03]  /*0150*/  LEA R19, R19, R16, 0x4 ;  /* 0x0000001013137211 */ /* 0x008fc600078e20ff */
[----:B------:R-:W-:Y:S01]  /*0160*/  IMAD.WIDE.U32 R2, R7, 0x4, R2 ;  /* 0x0000000407027825 */ /* 0x000fe200078e0002 */
[C---:B------:R-:W-:Y:S02]  /*0170*/  LEA R7, R16.reuse, UR5, 0x2 ;  /* 0x0000000510077c11 */ /* 0x040fe4000f8e10ff */
[----:B------:R-:W-:Y:S02]  /*0180*/  LEA R16, R16, R17, 0x2 ;  /* 0x0000001110107211 */ /* 0x000fe400078e10ff */
[----:B------:R-:W-:Y:S02]  /*0190*/  MOV R0, R2 ;  /* 0x0000000200007202 */ /* 0x000fe40000000f00 */
[----:B------:R-:W-:Y:S02]  /*01a0*/  IADD3 R2, PT, PT, R19, R6, RZ ;  /* 0x0000000613027210 */ /* 0x000fe40007ffe0ff */
[----:B------:R-:W-:-:S07]  /*01b0*/  LEA R6, R8, R7, 0x6 ;  /* 0x0000000708067211 */ /* 0x000fce00078e30ff */
.L_x_0:
[----:B------:R-:W-:Y:S01]  /*01c0*/  IMAD.WIDE.U32 R22, R2, 0x4, R24 ;  /* 0x0000000402167825 */ /* 0x000fe200078e0018 */
[----:B------:R-:W2:Y:S05]  /*01d0*/  LDG.E R21, desc[UR8][R4.64] ;  /* 0x0000000804157981 */ /* 0x000eaa000c1e1900 */
[----:B------:R-:W3:Y:S04]  /*01e0*/  LDG.E R23, desc[UR8][R22.64] ;  /* 0x0000000816177981 */ /* 0x000ee8000c1e1900 */
[----:B--2---:R-:W-:Y:S04]  /*01f0*/  STS [R16], R21 ;  /* 0x0000001510007388 */ /* 0x004fe80000000800 */
[----:B---3--:R-:W-:Y:S01]  /*0200*/  STS [R6], R23 ;  /* 0x0000001706007388 */ /* 0x008fe20000000800 */
[----:B------:R-:W-:Y:S06]  /*0210*/  BAR.SYNC.DEFER_BLOCKING 0x0 ;  /* 0x0000000000007b1d */ /* 0x000fec0000010000 */
[----:B------:R-:W-:Y:S04]  /*0220*/  LDS R12, [R7+0x40] ;  /* 0x00004000070c7984 */ /* 0x000fe80000000800 */
[----:B------:R-:W0:Y:S04]  /*0230*/  LDS.128 R8, [R17] ;  /* 0x0000000011087984 */ /* 0x000e280000000c00 */
[----:B------:R-:W1:Y:S04]  /*0240*/  LDS R29, [R7] ;  /* 0x00000000071d7984 */ /* 0x000e680000000800 */
[----:B------:R-:W2:Y:S04]  /*0250*/  LDS R27, [R7+0x80] ;  /* 0x00008000071b7984 */ /* 0x000ea80000000800 */
[----:B------:R-:W-:Y:S04]  /*0260*/  LDS R26, [R7+0x140] ;  /* 0x00014000071a7984 */ /* 0x000fe80000000800 */
[----:B------:R-:W3:Y:S04]  /*0270*/  LDS R23, [R7+0xc0] ;  /* 0x0000c00007177984 */ /* 0x000ee80000000800 */
[----:B------:R-:W-:Y:S04]  /*0280*/  LDS R21, [R7+0x180] ;  /* 0x0001800007157984 */ /* 0x000fe80000000800 */
[----:B------:R-:W-:Y:S04]  /*0290*/  LDS R22, [R7+0x240] ;  /* 0x0002400007167984 */ /* 0x000fe80000000800 */
[----:B------:R-:W-:Y:S01]  /*02a0*/  LDS R28, [R7+0x3c0] ;  /* 0x0003c000071c7984 */ /* 0x000fe20000000800 */
[----:B0-----:R-:W-:-:S03]  /*02b0*/  FMUL R9, R12, R9 ;  /* 0x000000090c097220 */ /* 0x001fc60000400000 */
[----:B------:R-:W0:Y:S01]  /*02c0*/  LDS.128 R12, [R17+0x10] ;  /* 0x00001000110c7984 */ /* 0x000e220000000c00 */
[----:B-1----:R-:W-:-:S03]  /*02d0*/  FFMA R8, R8, R29, R9 ;  /* 0x0000001d08087223 */ /* 0x002fc60000000009 */
[----:B------:R-:W1:Y:S01]  /*02e0*/  LDS R9, [R7+0x100] ;  /* 0x0001000007097984 */ /* 0x000e620000000800 */
[----:B--2---:R-:W-:-:S03]  /*02f0*/  FFMA R8, R27, R10, R8 ;  /* 0x0000000a1b087223 */ /* 0x004fc60000000008 */
[----:B------:R-:W2:Y:S04]  /*0300*/  LDS R29, [R7+0x1c0] ;  /* 0x0001c000071d7984 */ /* 0x000ea80000000800 */
[----:B------:R-:W-:Y:S01]  /*0310*/  LDS R27, [R7+0x280] ;  /* 0x00028000071b7984 */ /* 0x000fe20000000800 */
[----:B---3--:R-:W-:Y:S01]  /*0320*/  FFMA R23, R23, R11, R8 ;  /* 0x0000000b17177223 */ /* 0x008fe20000000008 */
[----:B0-----:R-:W-:-:S04]  /*0330*/  FMUL R13, R26, R13 ;  /* 0x0000000d1a0d7220 */ /* 0x001fc80000400000 */
[----:B-1----:R-:W-:Y:S02]  /*0340*/  FFMA R12, R12, R9, R13 ;  /* 0x000000090c0c7223 */ /* 0x002fe4000000000d */
[----:B------:R-:W0:Y:S02]  /*0350*/  LDS.128 R8, [R17+0x20] ;  /* 0x0000200011087984 */ /* 0x000e240000000c00 */
[----:B------:R-:W-:Y:S02]  /*0360*/  FFMA R12, R21, R14, R12 ;  /* 0x0000000e150c7223 */ /* 0x000fe4000000000c */
[----:B------:R-:W1:Y:S02]  /*0370*/  LDS R13, [R7+0x200] ;  /* 0x00020000070d7984 */ /* 0x000e640000000800 */
[----:B--2---:R-:W-:Y:S02]  /*0380*/  FFMA R21, R29, R15, R12 ;  /* 0x0000000f1d157223 */ /* 0x004fe4000000000c */
[----:B------:R-:W-:Y:S01]  /*0390*/  LDS R29, [R7+0x300] ;  /* 0x00030000071d7984 */ /* 0x000fe20000000800 */
[----:B0-----:R-:W-:-:S03]  /*03a0*/  FMUL R9, R22, R9 ;  /* 0x0000000916097220 */ /* 0x001fc60000400000 */
[----:B------:R-:W-:Y:S01]  /*03b0*/  LDS R22, [R7+0x340] ;  /* 0x0003400007167984 */ /* 0x000fe20000000800 */
[----:B-1----:R-:W-:-:S03]  /*03c0*/  FFMA R8, R8, R13, R9 ;  /* 0x0000000d08087223 */ /* 0x002fc60000000009 */
[----:B------:R-:W0:Y:S01]  /*03d0*/  LDS.128 R12, [R17+0x30] ;  /* 0x00003000110c7984 */ /* 0x000e220000000c00 */
[----:B------:R-:W-:Y:S01]  /*03e0*/  FFMA R8, R27, R10, R8 ;  /* 0x0000000a1b087223 */ /* 0x000fe20000000008 */
[----:B------:R-:W-:Y:S02]  /*03f0*/  IADD3 R27, PT, PT, R2, 0x4000, RZ ;  /* 0x00004000021b7810 */ /* 0x000fe40007ffe0ff */
[----:B------:R-:W1:Y:S03]  /*0400*/  LDS R9, [R7+0x2c0] ;  /* 0x0002c00007097984 */ /* 0x000e660000000800 */
[----:B------:R-:W-:-:S04]  /*0410*/  IMAD.WIDE.U32 R26, R27, 0x4, R24 ;  /* 0x000000041b1a7825 */ /* 0x000fc800078e0018 */
[----:B0-----:R-:W-:Y:S01]  /*0420*/  FMUL R13, R22, R13 ;  /* 0x0000000d160d7220 */ /* 0x001fe20000400000 */
[----:B-1----:R-:W-:-:S03]  /*0430*/  FFMA R22, R9, R11, R8 ;  /* 0x0000000b09167223 */ /* 0x002fc60000000008 */
[----:B------:R-:W-:Y:S01]  /*0440*/  FFMA R29, R12, R29, R13 ;  /* 0x0000001d0c1d7223 */ /* 0x000fe2000000000d */
[----:B------:R-:W0:Y:S01]  /*0450*/  LDS R8, [R7+0x380] ;  /* 0x0003800007087984 */ /* 0x000e220000000800 */
[----:B------:R-:W-:Y:S02]  /*0460*/  MOV R13, R3 ;  /* 0x00000003000d7202 */ /* 0x000fe40000000f00 */
[----:B------:R-:W-:Y:S01]  /*0470*/  MOV R12, R0 ;  /* 0x00000000000c7202 */ /* 0x000fe20000000f00 */
[----:B------:R-:W-:Y:S06]  /*0480*/  BAR.SYNC.DEFER_BLOCKING 0x0 ;  /* 0x0000000000007b1d */ /* 0x000fec0000010000 */
[----:B------:R-:W2:Y:S04]  /*0490*/  LDG.E R13, desc[UR8][R12.64] ;  /* 0x000000080c0d7981 */ /* 0x000ea8000c1e1900 */
[----:B------:R1:W3:Y:S01]  /*04a0*/  LDG.E R27, desc[UR8][R26.64] ;  /* 0x000000081a1b7981 */ /* 0x0002e2000c1e1900 */
[----:B------:R-:W-:Y:S01]  /*04b0*/  FADD R20, R23, R20 ;  /* 0x0000001417147221 */ /* 0x000fe20000000000 */
[----:B------:R-:W-:Y:S01]  /*04c0*/  UIADD3 UR4, UPT, UPT, UR4, 0x8000, URZ ;  /* 0x0000800004047890 */ /* 0x000fe2000fffe0ff */
[----:B------:R-:W-:-:S02]  /*04d0*/  IADD3 R4, P1, PT, R4, 0x80, RZ ;  /* 0x0000008004047810 */ /* 0x000fc40007f3e0ff */
[----:B------:R-:W-:Y:S01]  /*04e0*/  FADD R21, R20, R21 ;  /* 0x0000001514157221 */ /* 0x000fe20000000000 */
[----:B------:R-:W-:Y:S01]  /*04f0*/  UISETP.NE.AND UP0, UPT, UR4, 0x104000, UPT ;  /* 0x001040000400788c */ /* 0x000fe2000bf05270 */
[----:B------:R-:W-:Y:S01]  /*0500*/  IADD3 R0, P0, PT, R0, 0x80, RZ ;  /* 0x0000008000007810 */ /* 0x000fe20007f1e0ff */
[----:B0-----:R-:W-:Y:S01]  /*0510*/  FFMA R29, R8, R14, R29 ;  /* 0x0000000e081d7223 */ /* 0x001fe2000000001d */
[----:B------:R-:W-:Y:S01]  /*0520*/  FADD R21, R21, R22 ;  /* 0x0000001615157221 */ /* 0x000fe20000000000 */
[----:B------:R-:W-:Y:S02]  /*0530*/  IADD3 R2, PT, PT, R2, 0x8000, RZ ;  /* 0x0000800002027810 */ /* 0x000fe40007ffe0ff */
[----:B-1----:R-:W-:Y:S01]  /*0540*/  FFMA R26, R28, R15, R29 ;  /* 0x0000000f1c1a7223 */ /* 0x002fe2000000001d */
[----:B------:R-:W-:Y:S02]  /*0550*/  IADD3.X R5, PT, PT, RZ, R5, RZ, P1, !PT ;  /* 0x00000005ff057210 */ /* 0x000fe40000ffe4ff */
[----:B------:R-:W-:Y:S01]  /*0560*/  IADD3.X R3, PT, PT, RZ, R3, RZ, P0, !PT ;  /* 0x00000003ff037210 */ /* 0x000fe200007fe4ff */
[----:B------:R-:W-:Y:S01]  /*0570*/  FADD R26, R21, R26 ;  /* 0x0000001a151a7221 */ /* 0x000fe20000000000 */
[----:B--2---:R-:W-:Y:S04]  /*0580*/  STS [R16], R13 ;  /* 0x0000000d10007388 */ /* 0x004fe80000000800 */
[----:B---3--:R-:W-:Y:S01]  /*0590*/  STS [R6], R27 ;  /* 0x0000001b06007388 */ /* 0x008fe20000000800 */
[----:B------:R-:W-:Y:S06]  /*05a0*/  BAR.SYNC.DEFER_BLOCKING 0x0 ;  /* 0x0000000000007b1d */ /* 0x000fec0000010000 */
[----:B------:R-:W-:Y:S04]  /*05b0*/  LDS R12, [R7+0x40] ;  /* 0x00004000070c7984 */ /* 0x000fe80000000800 */
[----:B------:R-:W0:Y:S04]  /*05c0*/  LDS.128 R8, [R17] ;  /* 0x0000000011087984 */ /* 0x000e280000000c00 */
[----:B------:R-:W1:Y:S04]  /*05d0*/  LDS R14, [R7] ;  /* 0x00000000070e7984 */ /* 0x000e680000000800 */
[----:B------:R-:W-:Y:S04]  /*05e0*/  LDS R27, [R7+0xc0] ;  /* 0x0000c000071b7984 */ /* 0x000fe80000000800 */
[----:B------:R-:W-:Y:S01]  /*05f0*/  LDS R20, [R7+0x380] ;  /* 0x0003800007147984 */ /* 0x000fe20000000800 */
[----:B0-----:R-:W-:-:S03]  /*0600*/  FMUL R9, R12, R9 ;  /* 0x000000090c097220 */ /* 0x001fc60000400000 */
[----:B------:R-:W0:Y:S01]  /*0610*/  LDS R12, [R7+0x80] ;  /* 0x00008000070c7984 */ /* 0x000e220000000800 */
[----:B-1----:R-:W-:-:S03]  /*0620*/  FFMA R9, R8, R14, R9 ;  /* 0x0000000e08097223 */ /* 0x002fc60000000009 */
[----:B------:R-:W-:Y:S01]  /*0630*/  LDS R8, [R7+0x140] ;  /* 0x0001400007087984 */ /* 0x000fe20000000800 */
[----:B0-----:R-:W-:-:S03]  /*0640*/  FFMA R10, R12, R10, R9 ;  /* 0x0000000a0c0a7223 */ /* 0x001fc60000000009 */
[----:B------:R-:W0:Y:S01]  /*0650*/  LDS.128 R12, [R17+0x10] ;  /* 0x00001000110c7984 */ /* 0x000e220000000c00 */
[----:B------:R-:W-:-:S03]  /*0660*/  FFMA R27, R27, R11, R10 ;  /* 0x0000000b1b1b7223 */ /* 0x000fc6000000000a */
[----:B------:R-:W1:Y:S01]  /*0670*/  LDS R9, [R7+0x100] ;  /* 0x0001000007097984 */ /* 0x000e620000000800 */
[----:B------:R-:W-:Y:S01]  /*0680*/  FADD R27, R26, R27 ;  /* 0x0000001b1a1b7221 */ /* 0x000fe20000000000 */
[----:B0-----:R-:W-:Y:S02]  /*0690*/  FMUL R13, R8, R13 ;  /* 0x0000000d080d7220 */ /* 0x001fe40000400000 */
[----:B------:R-:W0:Y:S02]  /*06a0*/  LDS R8, [R7+0x180] ;  /* 0x0001800007087984 */ /* 0x000e240000000800 */
[----:B-1----:R-:W-:Y:S02]  /*06b0*/  FFMA R9, R12, R9, R13 ;  /* 0x000000090c097223 */ /* 0x002fe4000000000d */
[----:B------:R-:W1:Y:S04]  /*06c0*/  LDS R13, [R7+0x1c0] ;  /* 0x0001c000070d7984 */ /* 0x000e680000000800 */
[----:B------:R-:W-:Y:S01]  /*06d0*/  LDS R12, [R7+0x240] ;  /* 0x00024000070c7984 */ /* 0x000fe20000000800 */
[----:B0-----:R-:W-:-:S04]  /*06e0*/  FFMA R8, R8, R14, R9 ;  /* 0x0000000e08087223 */ /* 0x001fc80000000009 */
[----:B-1----:R-:W-:Y:S02]  /*06f0*/  FFMA R28, R13, R15, R8 ;  /* 0x0000000f0d1c7223 */ /* 0x002fe40000000008 */
[----:B------:R-:W0:Y:S02]  /*0700*/  LDS.128 R8, [R17+0x20] ;  /* 0x0000200011087984 */ /* 0x000e240000000c00 */
[----:B------:R-:W-:Y:S02]  /*0710*/  FADD R27, R27, R28 ;  /* 0x0000001c1b1b7221 */ /* 0x000fe40000000000 */
[----:B------:R-:W1:Y:S01]  /*0720*/  LDS R13, [R7+0x200] ;  /* 0x00020000070d7984 */ /* 0x000e620000000800 */
[----:B0-----:R-:W-:-:S03]  /*0730*/  FMUL R9, R12, R9 ;  /* 0x000000090c097220 */ /* 0x001fc60000400000 */
[----:B------:R-:W0:Y:S01]  /*0740*/  LDS R12, [R7+0x280] ;  /* 0x00028000070c7984 */ /* 0x000e220000000800 */
[----:B-1----:R-:W-:-:S03]  /*0750*/  FFMA R9, R8, R13, R9 ;  /* 0x0000000d08097223 */ /* 0x002fc60000000009 */
[----:B------:R-:W-:Y:S01]  /*0760*/  LDS R8, [R7+0x340] ;  /* 0x0003400007087984 */ /* 0x000fe20000000800 */
[----:B0-----:R-:W-:-:S03]  /*0770*/  FFMA R10, R12, R10, R9 ;  /* 0x0000000a0c0a7223 */ /* 0x001fc60000000009 */
[----:B------:R-:W0:Y:S04]  /*0780*/  LDS.128 R12, [R17+0x30] ;  /* 0x00003000110c7984 */ /* 0x000e280000000c00 */
[----:B------:R-:W1:Y:S01]  /*0790*/  LDS R9, [R7+0x300] ;  /* 0x0003000007097984 */ /* 0x000e620000000800 */
[----:B0-----:R-:W-:-:S03]  /*07a0*/  FMUL R21, R8, R13 ;  /* 0x0000000d08157220 */ /* 0x001fc60000400000 */
[----:B------:R-:W0:Y:S01]  /*07b0*/  LDS R13, [R7+0x2c0] ;  /* 0x0002c000070d7984 */ /* 0x000e220000000800 */
[----:B-1----:R-:W-:-:S03]  /*07c0*/  FFMA R9, R12, R9, R21 ;  /* 0x000000090c097223 */ /* 0x002fc60000000015 */
[----:B------:R-:W1:Y:S01]  /*07d0*/  LDS R8, [R7+0x3c0] ;  /* 0x0003c00007087984 */ /* 0x000e620000000800 */
[----:B------:R-:W-:Y:S01]  /*07e0*/  FFMA R9, R20, R14, R9 ;  /* 0x0000000e14097223 */ /* 0x000fe20000000009 */
[----:B0-----:R-:W-:-:S03]  /*07f0*/  FFMA R10, R13, R11, R10 ;  /* 0x0000000b0d0a7223 */ /* 0x001fc6000000000a */
[----:B-1----:R-:W-:Y:S01]  /*0800*/  FFMA R9, R8, R15, R9 ;  /* 0x0000000f08097223 */ /* 0x002fe20000000009 */
[----:B------:R-:W-:-:S04]  /*0810*/  FADD R10, R27, R10 ;  /* 0x0000000a1b0a7221 */ /* 0x000fc80000000000 */
[----:B------:R-:W-:Y:S01]  /*0820*/  FADD R20, R10, R9 ;  /* 0x000000090a147221 */ /* 0x000fe20000000000 */
[----:B------:R-:W-:Y:S06]  /*0830*/  BAR.SYNC.DEFER_BLOCKING 0x0 ;  /* 0x0000000000007b1d */ /* 0x000fec0000010000 */
[----:B------:R-:W-:Y:S05]  /*0840*/  BRA.U UP0, `(.L_x_0) ;  /* 0xfffffff9005c7547 */ /* 0x000fea000b83ffff */
[----:B------:R-:W0:Y:S01]  /*0850*/  LDC.64 R2, c[0x0][0x390] ;  /* 0x0000e400ff027b82 */ /* 0x000e220000000a00 */
[----:B------:R-:W-:-:S05]  /*0860*/  IADD3 R19, PT, PT, R19, R18, RZ ;  /* 0x0000001213137210 */ /* 0x000fca0007ffe0ff */
[----:B0-----:R-:W-:-:S05]  /*0870*/  IMAD.WIDE.U32 R2, R19, 0x4, R2 ;  /* 0x0000000413027825 */ /* 0x001fca00078e0002 */
[----:B------:R-:W-:Y:S01]  /*0880*/  STG.E desc[UR8][R2.64], R20 ;  /* 0x0000001402007986 */ /* 0x000fe2000c101908 */
[----:B------:R-:W-:Y:S05]  /*0890*/  EXIT ;  /* 0x000000000000794d */ /* 0x000fea0003800000 */
.L_x_1:
[----:B------:R-:W-:-:S00]  /*08a0*/  BRA `(.L_x_1) ;  /* 0xfffffffc00fc7947 */ /* 0x000fc0000383ffff */
[----:B------:R-:W-:-:S00]  /*08b0*/  NOP ;  /* 0x0000000000007918 */ /* 0x000fc00000000000 */
        /* <DEDUP_REMOVED lines=12> */
.L_x_8:


//--------------------- .text._Z15matrixMultTiledPfS_S_ --------------------------
	.section	.text._Z15matrixMultTiledPfS_S_,"ax",@progbits
	.align	128
        .global         _Z15matrixMultTiledPfS_S_
        .type           _Z15matrixMultTiledPfS_S_,@function
        .size           _Z15matrixMultTiledPfS_S_,(.L_x_9 - _Z15matrixMultTiledPfS_S_)
        .other          _Z15matrixMultTiledPfS_S_,@"STO_CUDA_ENTRY STV_DEFAULT"
_Z15matrixMultTiledPfS_S_:
.text._Z15matrixMultTiledPfS_S_:
[----:B------:R-:W-:Y:S01]  /*0000*/  LDC R1, c[0x0][0x37c] ;  /* 0x0000df00ff017b82 */ /* 0x000fe20000000800 */
[----:B------:R-:W0:Y:S07]  /*0010*/  S2R R8, SR_TID.Y ;  /* 0x0000000000087919 */ /* 0x000e2e0000002200 */
[----:B------:R-:W1:Y:S01]  /*0020*/  LDC.64 R6, c[0x0][0x380] ;  /* 0x0000e000ff067b82 */ /* 0x000e620000000a00 */
[----:B------:R-:W-:Y:S01]  /*0030*/  UMOV UR4, 0x400 ;  /* 0x0000040000047882 */ /* 0x000fe20000000000 */
[----:B------:R-:W-:Y:S01]  /*0040*/  HFMA2 R23, -RZ, RZ, 0, 0 ;  /* 0x00000000ff177431 */ /* 0x000fe200000001ff */
[----:B------:R-:W2:Y:S01]  /*0050*/  S2R R3, SR_CTAID.Y ;  /* 0x0000000000037919 */ /* 0x000ea20000002600 */
[----:B------:R-:W-:Y:S01]  /*0060*/  UIADD3 UR5, UPT, UPT, UR4, 0x400, URZ ;  /* 0x0000040004057890 */ /* 0x000fe2000fffe0ff */
[----:B------:R-:W3:Y:S01]  /*0070*/  LDCU.64 UR8, c[0x0][0x358] ;  /* 0x00006b00ff0877ac */ /* 0x000ee20008000a00 */
[----:B------:R-:W4:Y:S02]  /*0080*/  S2R R16, SR_TID.X ;  /* 0x0000000000107919 */ /* 0x000f240000002100 */
[----:B------:R-:W5:Y:S01]  /*0090*/  S2UR UR6, SR_CgaCtaId ;  /* 0x00000000000679c3 */ /* 0x000f620000008800 */
[----:B------:R-:W3:Y:S07]  /*00a0*/  S2R R19, SR_CTAID.X ;  /* 0x0000000000137919 */ /* 0x000eee0000002500 */
[----:B------:R-:W1:Y:S01]  /*00b0*/  LDC.64 R20, c[0x0][0x388] ;  /* 0x0000e200ff147b82 */ /* 0x000e620000000a00 */
[----:B0-----:R-:W-:Y:S01]  /*00c0*/  SHF.L.U32 R4, R8, 0xa, RZ ;  /* 0x0000000a08047819 */ /* 0x001fe200000006ff */
[----:B-----5:R-:W-:-:S02]  /*00d0*/  ULEA UR4, UR6, UR4, 0x18 ;  /* 0x0000000406047291 */ /* 0x020fc4000f8ec0ff */
[----:B------:R-:W-:Y:S01]  /*00e0*/  ULEA UR5, UR6, UR5, 0x18 ;  /* 0x0000000506057291 */ /* 0x000fe2000f8ec0ff */
[----:B--2---:R-:W-:-:S03]  /*00f0*/  LEA R18, R3, R4, 0xe ;  /* 0x0000000403127211 */ /* 0x004fc600078e70ff */
[----:B------:R-:W-:Y:S01]  /*0100*/  LEA R17, R8, UR4, 0x6 ;  /* 0x0000000408117c11 */ /* 0x000fe2000f8e30ff */
[----:B------:R-:W-:Y:S01]  /*0110*/  UMOV UR4, 0x4000 ;  /* 0x0000400000047882 */ /* 0x000fe20000000000 */
[-C--:B----4-:R-:W-:Y:S02]  /*0120*/  LOP3.LUT R3, R18, R16.reuse, RZ, 0xfc, !PT ;  /* 0x0000001012037212 */ /* 0x090fe400078efcff */
[----:B---3--:R-:W-:Y:S02]  /*0130*/  LEA R19, R19, R16, 0x4 ;  /* 0x0000001013137211 */ /* 0x008fe400078e20ff */
[C---:B------:R-:W-:Y:S01]  /*0140*/  IADD3 R5, PT, PT, R3.reuse, 0x10, RZ ;  /* 0x0000001003057810 */ /* 0x040fe20007ffe0ff */
[----:B-1----:R-:W-:Y:S01]  /*0150*/  IMAD.WIDE.U32 R2, R3, 0x4, R6 ;  /* 0x0000000403027825 */ /* 0x002fe200078e0006 */
[----:B------:R-:W-:-:S03]  /*0160*/  IADD3 R4, PT, PT, R19, R4, RZ ;  /* 0x0000000413047210 */ /* 0x000fc60007ffe0ff */
[----:B------:R-:W-:Y:S01]  /*0170*/  IMAD.WIDE.U32 R6, R5, 0x4, R6 ;  /* 0x0000000405067825 */ /* 0x000fe200078e0006 */
[----:B------:R-:W-:-:S04]  /*0180*/  MOV R5, R3 ;  /* 0x0000000300057202 */ /* 0x000fc80000000f00 */
[----:B------:R-:W-:Y:S02]  /*0190*/  MOV R3, R7 ;  /* 0x0000000700037202 */ /* 0x000fe40000000f00 */
[C---:B------:R-:W-:Y:S02]  /*01a0*/  LEA R7, R16.reuse, UR5, 0x2 ;  /* 0x0000000510077c11 */ /* 0x040fe4000f8e10ff */
[----:B------:R-:W-:Y:S02]  /*01b0*/  MOV R0, R6 ;  /* 0x0000000600007202 */ /* 0x000fe40000000f00 */
[----:B------:R-:W-:Y:S02]  /*01c0*/  LEA R16, R16, R17, 0x2 ;  /* 0x0000001110107211 */ /* 0x000fe400078e10ff */
[----:B------:R-:W-:-:S07]  /*01d0*/  LEA R6, R8, R7, 0x6 ;  /* 0x0000000708067211 */ /* 0x000fce00078e30ff */
.L_x_2:
[----:B------:R-:W-:Y:S01]  /*01e0*/  MOV R10, R2 ;  /* 0x00000002000a7202 */ /* 0x000fe20000000f00 */
[----:B------:R-:W-:Y:S01]  /*01f0*/  IMAD.WIDE.U32 R8, R4, 0x4, R20 ;  /* 0x0000000404087825 */ /* 0x000fe200078e0014 */
[----:B------:R-:W-:-:S04]  /*0200*/  MOV R11, R5 ;  /* 0x00000005000b7202 */ /* 0x000fc80000000f00 */
[----:B------:R-:W2:Y:S04]  /*0210*/  LDG.E R26, desc[UR8][R8.64] ;  /* 0x00000008081a7981 */ /* 0x000ea8000c1e1900 */
[----:B------:R-:W3:Y:S04]  /*0220*/  LDG.E R29, desc[UR8][R10.64] ;  /* 0x000000080a1d7981 */ /* 0x000ee8000c1e1900 */
[----:B---3--:R-:W-:Y:S04]  /*0230*/  STS [R16], R29 ;  /* 0x0000001d10007388 */ /* 0x008fe80000000800 */
[----:B--2---:R-:W-:Y:S01]  /*0240*/  STS [R6], R26 ;  /* 0x0000001a06007388 */ /* 0x004fe20000000800 */
[----:B------:R-:W-:Y:S06]  /*0250*/  BAR.SYNC.DEFER_BLOCKING 0x0 ;  /* 0x0000000000007b1d */ /* 0x000fec0000010000 */
[----:B------:R-:W-:Y:S04]  /*0260*/  LDS R22, [R7] ;  /* 0x0000000007167984 */ /* 0x000fe80000000800 */
[----:B------:R-:W0:Y:S04]  /*0270*/  LDS.128 R12, [R17] ;  /* 0x00000000110c7984 */ /* 0x000e280000000c00 */
[----:B------:R-:W1:Y:S04]  /*0280*/  LDS R28, [R7+0x40] ;  /* 0x00004000071c7984 */ /* 0x000e680000000800 */
[----:B------:R-:W2:Y:S04]  /*0290*/  LDS R25, [R7+0x80] ;  /* 0x0000800007197984 */ /* 0x000ea80000000800 */
[----:B------:R-:W3:Y:S04]  /*02a0*/  LDS R24, [R7+0xc0] ;  /* 0x0000c00007187984 */ /* 0x000ee80000000800 */
[----:B------:R-:W-:Y:S04]  /*02b0*/  LDS R27, [R7+0x100] ;  /* 0x00010000071b7984 */ /* 0x000fe80000000800 */
[----:B------:R-:W4:Y:S04]  /*02c0*/  LDS.128 R8, [R17+0x10] ;  /* 0x0000100011087984 */ /* 0x000f280000000c00 */
[----:B------:R-:W-:Y:S01]  /*02d0*/  LDS R26, [R7+0x3c0] ;  /* 0x0003c000071a7984 */ /* 0x000fe20000000800 */
[----:B0-----:R-:W-:-:S03]  /*02e0*/  FFMA R12, R12, R22, R23 ;  /* 0x000000160c0c7223 */ /* 0x001fc60000000017 */
[----:B------:R-:W0:Y:S01]  /*02f0*/  LDS R22, [R7+0x140] ;  /* 0x0001400007167984 */ /* 0x000e220000000800 */
[----:B-1----:R-:W-:-:S03]  /*0300*/  FFMA R12, R28, R13, R12 ;  /* 0x0000000d1c0c7223 */ /* 0x002fc6000000000c */
[----:B------:R-:W1:Y:S01]  /*0310*/  LDS R23, [R7+0x180] ;  /* 0x0001800007177984 */ /* 0x000e620000000800 */
[----:B--2---:R-:W-:-:S03]  /*0320*/  FFMA R25, R25, R14, R12 ;  /* 0x0000000e19197223 */ /* 0x004fc6000000000c */
[----:B------:R-:W-:Y:S01]  /*0330*/  LDS R28, [R7+0x340] ;  /* 0x00034000071c7984 */ /* 0x000fe20000000800 */
[----:B---3--:R-:W-:-:S03]  /*0340*/  FFMA R15, R24, R15, R25 ;  /* 0x0000000f180f7223 */ /* 0x008fc60000000019 */
[----:B------:R-:W2:Y:S04]  /*0350*/  LDS R24, [R7+0x1c0] ;  /* 0x0001c00007187984 */ /* 0x000ea80000000800 */
[----:B------:R-:W-:Y:S01]  /*0360*/  LDS R25, [R7+0x200] ;  /* 0x0002000007197984 */ /* 0x000fe20000000800 */
[----:B----4-:R-:W-:-:S03]  /*0370*/  FFMA R27, R8, R27, R15 ;  /* 0x0000001b081b7223 */ /* 0x010fc6000000000f */
[----:B------:R-:W3:Y:S04]  /*0380*/  LDS.128 R12, [R17+0x20] ;  /* 0x00002000110c7984 */ /* 0x000ee80000000c00 */
[----:B------:R-:W-:Y:S01]  /*0390*/  LDS R8, [R7+0x2c0] ;  /* 0x0002c00007087984 */ /* 0x000fe20000000800 */
[----:B0-----:R-:W-:-:S03]  /*03a0*/  FFMA R22, R22, R9, R27 ;  /* 0x0000000916167223 */ /* 0x001fc6000000001b */
[----:B------:R-:W0:Y:S04]  /*03b0*/  LDS R27, [R7+0x240] ;  /* 0x00024000071b7984 */ /* 0x000e280000000800 */
[----:B------:R-:W4:Y:S01]  /*03c0*/  LDS R9, [R7+0x280] ;  /* 0x0002800007097984 */ /* 0x000f220000000800 */
[----:B-1----:R-:W-:-:S04]  /*03d0*/  FFMA R23, R23, R10, R22 ;  /* 0x0000000a17177223 */ /* 0x002fc80000000016 */
[----:B--2---:R-:W-:-:S04]  /*03e0*/  FFMA R11, R24, R11, R23 ;  /* 0x0000000b180b7223 */ /* 0x004fc80000000017 */
[----:B---3--:R-:W-:-:S04]  /*03f0*/  FFMA R12, R12, R25, R11 ;  /* 0x000000190c0c7223 */ /* 0x008fc8000000000b */
[----:B0-----:R-:W-:Y:S02]  /*0400*/  FFMA R12, R27, R13, R12 ;  /* 0x0000000d1b0c7223 */ /* 0x001fe4000000000c */
[----:B------:R-:W-:Y:S02]  /*0410*/  LDS R13, [R7+0x300] ;  /* 0x00030000070d7984 */ /* 0x000fe40000000800 */
[----:B----4-:R-:W-:Y:S02]  /*0420*/  FFMA R9, R9, R14, R12 ;  /* 0x0000000e09097223 */ /* 0x010fe4000000000c */
[----:B------:R-:W-:Y:S02]  /*0430*/  LDS R27, [R7+0x380] ;  /* 0x00038000071b7984 */ /* 0x000fe40000000800 */
[----:B------:R-:W-:Y:S02]  /*0440*/  FFMA R15, R8, R15, R9 ;  /* 0x0000000f080f7223 */ /* 0x000fe40000000009 */
[----:B------:R-:W0:Y:S01]  /*0450*/  LDS.128 R8, [R17+0x30] ;  /* 0x0000300011087984 */ /* 0x000e220000000c00 */
[----:B------:R-:W-:-:S02]  /*0460*/  IADD3 R23, PT, PT, R4, 0x4000, RZ ;  /* 0x0000400004177810 */ /* 0x000fc40007ffe0ff */
[----:B------:R-:W-:Y:S02]  /*0470*/  MOV R24, R0 ;  /* 0x0000000000187202 */ /* 0x000fe40000000f00 */
[----:B------:R-:W-:Y:S01]  /*0480*/  MOV R25, R3 ;  /* 0x0000000300197202 */ /* 0x000fe20000000f00 */
[----:B------:R-:W-:Y:S01]  /*0490*/  BAR.SYNC.DEFER_BLOCKING 0x0 ;  /* 0x0000000000007b1d */ /* 0x000fe20000010000 */
[----:B------:R-:W-:-:S05]  /*04a0*/  IMAD.WIDE.U32 R22, R23, 0x4, R20 ;  /* 0x0000000417167825 */ /* 0x000fca00078e0014 */
[----:B------:R-:W2:Y:S04]  /*04b0*/  LDG.E R24, desc[UR8][R24.64] ;  /* 0x0000000818187981 */ /* 0x000ea8000c1e1900 */
[----:B------:R-:W3:Y:S01]  /*04c0*/  LDG.E R23, desc[UR8][R22.64] ;  /* 0x0000000816177981 */ /* 0x000ee2000c1e1900 */
[----:B0-----:R-:W-:-:S04]  /*04d0*/  FFMA R8, R8, R13, R15 ;  /* 0x0000000d08087223 */ /* 0x001fc8000000000f */
[----:B------:R-:W-:-:S04]  /*04e0*/  FFMA R8, R28, R9, R8 ;  /* 0x000000091c087223 */ /* 0x000fc80000000008 */
[----:B------:R-:W-:-:S04]  /*04f0*/  FFMA R27, R27, R10, R8 ;  /* 0x0000000a1b1b7223 */ /* 0x000fc80000000008 */
[----:B------:R-:W-:Y:S01]  /*0500*/  FFMA R11, R26, R11, R27 ;  /* 0x0000000b1a0b7223 */ /* 0x000fe2000000001b */
[----:B------:R-:W-:-:S04]  /*0510*/  UIADD3 UR4, UPT, UPT, UR4, 0x8000, URZ ;  /* 0x0000800004047890 */ /* 0x000fc8000fffe0ff */
[----:B------:R-:W-:Y:S01]  /*0520*/  UISETP.NE.AND UP0, UPT, UR4, 0x104000, UPT ;  /* 0x001040000400788c */ /* 0x000fe2000bf05270 */
[----:B------:R-:W-:Y:S02]  /*0530*/  IADD3 R2, P1, PT, R2, 0x80, RZ ;  /* 0x0000008002027810 */ /* 0x000fe40007f3e0ff */
[----:B------:R-:W-:Y:S02]  /*0540*/  IADD3 R0, P0, PT, R0, 0x80, RZ ;  /* 0x0000008000007810 */ /* 0x000fe40007f1e0ff */
[----:B------:R-:W-:Y:S02]  /*0550*/  IADD3 R4, PT, PT, R4, 0x8000, RZ ;  /* 0x0000800004047810 */ /* 0x000fe40007ffe0ff */
[----:B------:R-:W-:Y:S02]  /*0560*/  IADD3.X R5, PT, PT, RZ, R5, RZ, P1, !PT ;  /* 0x00000005ff057210 */ /* 0x000fe40000ffe4ff */
[----:B------:R-:W-:Y:S01]  /*0570*/  IADD3.X R3, PT, PT, RZ, R3, RZ, P0, !PT ;  /* 0x00000003ff037210 */ /* 0x000fe200007fe4ff */
[----:B--2---:R-:W-:Y:S04]  /*0580*/  STS [R16], R24 ;  /* 0x0000001810007388 */ /* 0x004fe80000000800 */
[----:B---3--:R-:W-:Y:S01]  /*0590*/  STS [R6], R23 ;  /* 0x0000001706007388 */ /* 0x008fe20000000800 */
[----:B------:R-:W-:Y:S06]  /*05a0*/  BAR.SYNC.DEFER_BLOCKING 0x0 ;  /* 0x0000000000007b1d */ /* 0x000fec0000010000 */
[----:B------:R-:W-:Y:S04]  /*05b0*/  LDS R29, [R7] ;  /* 0x00000000071d7984 */ /* 0x000fe80000000800 */
[----:B------:R-:W0:Y:S04]  /*05c0*/  LDS.128 R12, [R17] ;  /* 0x00000000110c7984 */ /* 0x000e280000000c00 */
[----:B------:R-:W1:Y:S04]  /*05d0*/  LDS R28, [R7+0x40] ;  /* 0x00004000071c7984 */ /* 0x000e680000000800 */
[----:B------:R-:W2:Y:S04]  /*05e0*/  LDS R25, [R7+0x80] ;  /* 0x0000800007197984 */ /* 0x000ea80000000800 */
[----:B------:R-:W3:Y:S04]  /*05f0*/  LDS R24, [R7+0xc0] ;  /* 0x0000c00007187984 */ /* 0x000ee80000000800 */
[----:B------:R-:W-:Y:S04]  /*0600*/  LDS R23, [R7+0x100] ;  /* 0x0001000007177984 */ /* 0x000fe80000000800 */
[----:B------:R-:W-:Y:S04]  /*0610*/  LDS R22, [R7+0x140] ;  /* 0x0001400007167984 */ /* 0x000fe80000000800 */
[----:B------:R-:W-:Y:S04]  /*0620*/  LDS R26, [R7+0x1c0] ;  /* 0x0001c000071a7984 */ /* 0x000fe80000000800 */
[----:B------:R-:W-:Y:S01]  /*0630*/  LDS R27, [R7+0x200] ;  /* 0x00020000071b7984 */ /* 0x000fe20000000800 */
[----:B0-----:R-:W-:-:S03]  /*0640*/  FFMA R29, R12, R29, R11 ;  /* 0x0000001d0c1d7223 */ /* 0x001fc6000000000b */
[----:B------:R-:W0:Y:S01]  /*0650*/  LDS.128 R8, [R17+0x10] ;  /* 0x0000100011087984 */ /* 0x000e220000000c00 */
[----:B-1----:R-:W-:-:S04]  /*0660*/  FFMA R28, R28, R13, R29 ;  /* 0x0000000d1c1c7223 */ /* 0x002fc8000000001d */
[----:B--2---:R-:W-:Y:S02]  /*0670*/  FFMA R13, R25, R14, R28 ;  /* 0x0000000e190d7223 */ /* 0x004fe4000000001c */
[----:B------:R-:W1:Y:S02]  /*0680*/  LDS R25, [R7+0x180] ;  /* 0x0001800007197984 */ /* 0x000e640000000800 */
[----:B---3--:R-:W-:Y:S02]  /*0690*/  FFMA R13, R24, R15, R13 ;  /* 0x0000000f180d7223 */ /* 0x008fe4000000000d */
[----:B------:R-:W-:Y:S02]  /*06a0*/  LDS R24, [R7+0x240] ;  /* 0x0002400007187984 */ /* 0x000fe40000000800 */
[----:B0-----:R-:W-:Y:S02]  /*06b0*/  FFMA R23, R8, R23, R13 ;  /* 0x0000001708177223 */ /* 0x001fe4000000000d */
[----:B------:R-:W0:Y:S02]  /*06c0*/  LDS.128 R12, [R17+0x20] ;  /* 0x00002000110c7984 */ /* 0x000e240000000c00 */
[----:B------:R-:W-:-:S02]  /*06d0*/  FFMA R22, R22, R9, R23 ;  /* 0x0000000916167223 */ /* 0x000fc40000000017 */
[----:B------:R-:W2:Y:S02]  /*06e0*/  LDS R23, [R7+0x280] ;  /* 0x0002800007177984 */ /* 0x000ea40000000800 */
[----:B-1----:R-:W-:Y:S02]  /*06f0*/  FFMA R25, R25, R10, R22 ;  /* 0x0000000a19197223 */ /* 0x002fe40000000016 */
[----:B------:R-:W1:Y:S02]  /*0700*/  LDS R22, [R7+0x2c0] ;  /* 0x0002c00007167984 */ /* 0x000e640000000800 */
[----:B------:R-:W-:Y:S02]  /*0710*/  FFMA R11, R26, R11, R25 ;  /* 0x0000000b1a0b7223 */ /* 0x000fe40000000019 */
[----:B------:R-:W-:Y:S02]  /*0720*/  LDS R25, [R7+0x300] ;  /* 0x0003000007197984 */ /* 0x000fe40000000800 */
[----:B0-----:R-:W-:-:S02]  /*0730*/  FFMA R27, R12, R27, R11 ;  /* 0x0000001b0c1b7223 */ /* 0x001fc4000000000b */
[----:B------:R-:W0:Y:S02]  /*0740*/  LDS.128 R8, [R17+0x30] ;  /* 0x0000300011087984 */ /* 0x000e240000000c00 */
[----:B------:R-:W-:Y:S02]  /*0750*/  FFMA R24, R24, R13, R27 ;  /* 0x0000000d18187223 */ /* 0x000fe4000000001b */
[----:B------:R-:W3:Y:S04]  /*0760*/  LDS R27, [R7+0x340] ;  /* 0x00034000071b7984 */ /* 0x000ee80000000800 */
[----:B------:R-:W4:Y:S04]  /*0770*/  LDS R13, [R7+0x380] ;  /* 0x00038000070d7984 */ /* 0x000f280000000800 */
[----:B------:R-:W5:Y:S01]  /*0780*/  LDS R12, [R7+0x3c0] ;  /* 0x0003c000070c7984 */ /* 0x000f620000000800 */
[----:B--2---:R-:W-:-:S04]  /*0790*/  FFMA R23, R23, R14, R24 ;  /* 0x0000000e17177223 */ /* 0x004fc80000000018 */
[----:B-1----:R-:W-:-:S04]  /*07a0*/  FFMA R15, R22, R15, R23 ;  /* 0x0000000f160f7223 */ /* 0x002fc80000000017 */
[----:B0-----:R-:W-:-:S04]  /*07b0*/  FFMA R8, R8, R25, R15 ;  /* 0x0000001908087223 */ /* 0x001fc8000000000f */
[----:B---3--:R-:W-:-:S04]  /*07c0*/  FFMA R8, R27, R9, R8 ;  /* 0x000000091b087223 */ /* 0x008fc80000000008 */
[----:B----4-:R-:W-:-:S04]  /*07d0*/  FFMA R13, R13, R10, R8 ;  /* 0x0000000a0d0d7223 */ /* 0x010fc80000000008 */
[----:B-----5:R-:W-:Y:S01]  /*07e0*/  FFMA R23, R12, R11, R13 ;  /* 0x0000000b0c177223 */ /* 0x020fe2000000000d */
[----:B------:R-:W-:Y:S06]  /*07f0*/  BAR.SYNC.DEFER_BLOCKING 0x0 ;  /* 0x0000000000007b1d */ /* 0x000fec0000010000 */
[----:B------:R-:W-:Y:S05]  /*0800*/  BRA.U UP0, `(.L_x_2) ;  /* 0xfffffff900747547 */ /* 0x000fea000b83ffff */
[----:B------:R-:W0:Y:S01]  /*0810*/  LDC.64 R2, c[0x0][0x390] ;  /* 0x0000e400ff027b82 */ /* 0x000e220000000a00 */
[----:B------:R-:W-:-:S05]  /*0820*/  IADD3 R19, PT, PT, R19, R18, RZ ;  /* 0x0000001213137210 */ /* 0x000fca0007ffe0ff */
[----:B0-----:R-:W-:-:S05]  /*0830*/  IMAD.WIDE.U32 R2, R19, 0x4, R2 ;  /* 0x0000000413027825 */ /* 0x001fca00078e0002 */
[----:B------:R-:W-:Y:S01]  /*0840*/  STG.E desc[UR8][R2.64], R23 ;  /* 0x0000001702007986 */ /* 0x000fe2000c101908 */
[----:B------:R-:W-:Y:S05]  /*0850*/  EXIT ;  /* 0x000000000000794d */ /* 0x000fea0003800000 */
.L_x_3:
        /* <DEDUP_REMOVED lines=10> */
.L_x_9:


//--------------------- .text._Z17matrixMultNaive2DPfS_S_ --------------------------
	.section	.text._Z17matrixMultNaive2DPfS_S_,"ax",@progbits
	.align	128
        .global         _Z17matrixMultNaive2DPfS_S_
        .type           _Z17matrixMultNaive2DPfS_S_,@function
        .size           _Z17matrixMultNaive2DPfS_S_,(.L_x_10 - _Z17matrixMultNaive2DPfS_S_)
        .other          _Z17matrixMultNaive2DPfS_S_,@"STO_CUDA_ENTRY STV_DEFAULT"
_Z17matrixMultNaive2DPfS_S_:
.text._Z17matrixMultNaive2DPfS_S_:
[----:B------:R-:W-:Y:S01]  /*0000*/  LDC R1, c[0x0][0x37c] ;  /* 0x0000df00ff017b82 */ /* 0x000fe20000000800 */
[----:B------:R-:W0:Y:S01]  /*0010*/  S2R R9, SR_CTAID.Y ;  /* 0x0000000000097919 */ /* 0x000e220000002600 */
[----:B------:R-:W1:Y:S01]  /*0020*/  LDCU UR4, c[0x0][0x360] ;  /* 0x00006c00ff0477ac */ /* 0x000e620008000800 */
[----:B------:R-:W-:Y:S01]  /*0030*/  HFMA2 R3, -RZ, RZ, 0, 0 ;  /* 0x00000000ff037431 */ /* 0x000fe200000001ff */
[----:B------:R-:W-:Y:S01]  /*0040*/  MOV R14, RZ ;  /* 0x000000ff000e7202 */ /* 0x000fe20000000f00 */
[----:B------:R-:W0:Y:S01]  /*0050*/  S2R R2, SR_TID.Y ;  /* 0x0000000000027919 */ /* 0x000e220000002200 */
[----:B------:R-:W0:Y:S01]  /*0060*/  LDCU UR7, c[0x0][0x364] ;  /* 0x00006c80ff0777ac */ /* 0x000e220008000800 */
[----:B------:R-:W1:Y:S01]  /*0070*/  S2R R0, SR_TID.X ;  /* 0x0000000000007919 */ /* 0x000e620000002100 */
[----:B------:R-:W2:Y:S01]  /*0080*/  LDCU.128 UR12, c[0x0][0x380] ;  /* 0x00007000ff0c77ac */ /* 0x000ea20008000c00 */
[----:B------:R-:W1:Y:S01]  /*0090*/  S2R R7, SR_CTAID.X ;  /* 0x0000000000077919 */ /* 0x000e620000002500 */
[----:B------:R-:W3:Y:S01]  /*00a0*/  LDCU.64 UR8, c[0x0][0x358] ;  /* 0x00006b00ff0877ac */ /* 0x000ee20008000a00 */
[----:B--2---:R-:W-:-:S04]  /*00b0*/  UIADD3 UR5, UP0, UPT, UR14, 0x8000, URZ ;  /* 0x000080000e057890 */ /* 0x004fc8000ff1e0ff */
[----:B------:R-:W-:Y:S01]  /*00c0*/  UIADD3.X UR6, UPT, UPT, URZ, UR15, URZ, UP0, !UPT ;  /* 0x0000000fff067290 */ /* 0x000fe200087fe4ff */
[----:B0-----:R-:W-:-:S03]  /*00d0*/  IMAD.WIDE.U32 R4, R9, UR7, R2 ;  /* 0x0000000709047c25 */ /* 0x001fc6000f8e0002 */
[----:B------:R-:W-:Y:S01]  /*00e0*/  LEA R8, P0, R4, UR12, 0xc ;  /* 0x0000000c04087c11 */ /* 0x000fe2000f8060ff */
[----:B-1----:R-:W-:-:S03]  /*00f0*/  IMAD R0, R7, UR4, R0 ;  /* 0x0000000407007c24 */ /* 0x002fc6000f8e0200 */
[----:B------:R-:W-:Y:S01]  /*0100*/  IADD3 R8, P1, PT, R8, 0x20, RZ ;  /* 0x0000002008087810 */ /* 0x000fe20007f3e0ff */
[----:B------:R-:W-:Y:S01]  /*0110*/  IMAD R7, R9, UR7, R2 ;  /* 0x0000000709077c24 */ /* 0x000fe2000f8e0202 */
[----:B------:R-:W-:Y:S01]  /*0120*/  LEA.HI.X R5, R4, UR13, R5, 0xc, P0 ;  /* 0x0000000d04057c11 */ /* 0x000fe200080f6405 */
[----:B------:R-:W-:Y:S01]  /*0130*/  UMOV UR4, URZ ;  /* 0x000000ff00047c82 */ /* 0x000fe20008000000 */
[----:B------:R-:W-:Y:S02]  /*0140*/  MOV R6, R0 ;  /* 0x0000000000067202 */ /* 0x000fe40000000f00 */
[----:B---3--:R-:W-:-:S07]  /*0150*/  IADD3.X R5, PT, PT, RZ, R5, RZ, P1, !PT ;  /* 0x00000005ff057210 */ /* 0x008fce0000ffe4ff */
.L_x_4:
[----:B------:R-:W-:Y:S02]  /*0160*/  MOV R2, UR5 ;  /* 0x0000000500027c02 */ /* 0x000fe40008000f00 */
[----:B------:R-:W-:Y:S02]  /*0170*/  MOV R3, UR6 ;  /* 0x0000000600037c02 */ /* 0x000fe40008000f00 */
[----:B------:R-:W-:Y:S01]  /*0180*/  MOV R4, R8 ;  /* 0x0000000800047202 */ /* 0x000fe20000000f00 */
[----:B------:R-:W-:-:S04]  /*0190*/  IMAD.WIDE R2, R6, 0x4, R2 ;  /* 0x0000000406027825 */ /* 0x000fc800078e0202 */
[----:B------:R-:W2:Y:S04]  /*01a0*/  LDG.E R15, desc[UR8][R4.64+-0x20] ;  /* 0xffffe008040f7981 */ /* 0x000ea8000c1e1900 */
[----:B------:R-:W2:Y:S04]  /*01b0*/  LDG.E R16, desc[UR8][R2.64+-0x8000] ;  /* 0xff80000802107981 */ /* 0x000ea8000c1e1900 */
[----:B------:R-:W3:Y:S04]  /*01c0*/  LDG.E R24, desc[UR8][R4.64+-0x1c] ;  /* 0xffffe40804187981 */ /* 0x000ee8000c1e1900 */
[----:B------:R-:W3:Y:S04]  /*01d0*/  LDG.E R25, desc[UR8][R2.64+-0x7000] ;  /* 0xff90000802197981 */ /* 0x000ee8000c1e1900 */
[----:B------:R-:W4:Y:S04]  /*01e0*/  LDG.E R19, desc[UR8][R4.64+-0x18] ;  /* 0xffffe80804137981 */ /* 0x000f28000c1e1900 */
[----:B------:R-:W4:Y:S04]  /*01f0*/  LDG.E R18, desc[UR8][R2.64+-0x6000] ;  /* 0xffa0000802127981 */ /* 0x000f28000c1e1900 */
[----:B------:R-:W5:Y:S04]  /*0200*/  LDG.E R20, desc[UR8][R4.64+-0x14] ;  /* 0xffffec0804147981 */ /* 0x000f68000c1e1900 */
        /* <DEDUP_REMOVED lines=11> */
[----:B------:R-:W5:Y:S01]  /*02c0*/  LDG.E R26, desc[UR8][R4.64+0x1c] ;  /* 0x00001c08041a7981 */ /* 0x000f62000c1e1900 */
[----:B--2---:R-:W-:-:S03]  /*02d0*/  FFMA R15, R15, R16, R14 ;  /* 0x000000100f0f7223 */ /* 0x004fc6000000000e */
[----:B------:R-:W2:Y:S04]  /*02e0*/  LDG.E R16, desc[UR8][R4.64] ;  /* 0x0000000804107981 */ /* 0x000ea8000c1e1900 */
[----:B------:R-:W2:Y:S01]  /*02f0*/  LDG.E R14, desc[UR8][R4.64+0x4] ;  /* 0x00000408040e7981 */ /* 0x000ea2000c1e1900 */
[----:B---3--:R-:W-:-:S03]  /*0300*/  FFMA R24, R24, R25, R15 ;  /* 0x0000001918187223 */ /* 0x008fc6000000000f */
[----:B------:R-:W3:Y:S01]  /*0310*/  LDG.E R15, desc[UR8][R2.64+0x1000] ;  /* 0x00100008020f7981 */ /* 0x000ee2000c1e1900 */
[----:B----4-:R-:W-:-:S03]  /*0320*/  FFMA R25, R19, R18, R24 ;  /* 0x0000001213197223 */ /* 0x010fc60000000018 */
[----:B------:R-:W4:Y:S04]  /*0330*/  LDG.E R18, desc[UR8][R4.64+0x8] ;  /* 0x0000080804127981 */ /* 0x000f28000c1e1900 */
[----:B------:R-:W4:Y:S01]  /*0340*/  LDG.E R19, desc[UR8][R2.64+0x2000] ;  /* 0x0020000802137981 */ /* 0x000f22000c1e1900 */
[----:B-----5:R-:W-:-:S03]  /*0350*/  FFMA R25, R20, R21, R25 ;  /* 0x0000001514197223 */ /* 0x020fc60000000019 */
[----:B------:R-:W5:Y:S04]  /*0360*/  LDG.E R20, desc[UR8][R4.64+0xc] ;  /* 0x00000c0804147981 */ /* 0x000f68000c1e1900 */
[----:B------:R-:W5:Y:S01]  /*0370*/  LDG.E R21, desc[UR8][R2.64+0x3000] ;  /* 0x0030000802157981 */ /* 0x000f62000c1e1900 */
[----:B------:R-:W-:-:S03]  /*0380*/  FFMA R25, R22, R23, R25 ;  /* 0x0000001716197223 */ /* 0x000fc60000000019 */
[----:B------:R-:W5:Y:S04]  /*0390*/  LDG.E R22, desc[UR8][R4.64+0x10] ;  /* 0x0000100804167981 */ /* 0x000f68000c1e1900 */
[----:B------:R-:W5:Y:S01]  /*03a0*/  LDG.E R23, desc[UR8][R2.64+0x4000] ;  /* 0x0040000802177981 */ /* 0x000f62000c1e1900 */
[----:B------:R-:W-:-:S03]  /*03b0*/  FFMA R28, R12, R13, R25 ;  /* 0x0000000d0c1c7223 */ /* 0x000fc60000000019 */
[----:B------:R-:W5:Y:S04]  /*03c0*/  LDG.E R24, desc[UR8][R4.64+0x14] ;  /* 0x0000140804187981 */ /* 0x000f68000c1e1900 */
[----:B------:R-:W5:Y:S04]  /*03d0*/  LDG.E R25, desc[UR8][R2.64+0x5000] ;  /* 0x0050000802197981 */ /* 0x000f68000c1e1900 */
[----:B------:R0:W5:Y:S04]  /*03e0*/  LDG.E R13, desc[UR8][R4.64+0x18] ;  /* 0x00001808040d7981 */ /* 0x000168000c1e1900 */
[----:B------:R-:W5:Y:S01]  /*03f0*/  LDG.E R12, desc[UR8][R2.64+0x6000] ;  /* 0x00600008020c7981 */ /* 0x000f62000c1e1900 */
[----:B------:R-:W-:-:S04]  /*0400*/  FFMA R9, R9, R8, R28 ;  /* 0x0000000809097223 */ /* 0x000fc8000000001c */
[----:B------:R-:W-:Y:S01]  /*0410*/  FFMA R9, R10, R11, R9 ;  /* 0x0000000b0a097223 */ /* 0x000fe20000000009 */
[----:B------:R-:W-:-:S04]  /*0420*/  UIADD3 UR4, UPT, UPT, UR4, 0x10, URZ ;  /* 0x0000001004047890 */ /* 0x000fc8000fffe0ff */
[----:B------:R-:W-:Y:S01]  /*0430*/  UISETP.NE.AND UP0, UPT, UR4, 0x400, UPT ;  /* 0x000004000400788c */ /* 0x000fe2000bf05270 */
[----:B------:R-:W-:Y:S02]  /*0440*/  IADD3 R8, P0, PT, R4, 0x40, RZ ;  /* 0x0000004004087810 */ /* 0x000fe40007f1e0ff */
[----:B------:R-:W-:Y:S02]  /*0450*/  IADD3 R6, PT, PT, R6, 0x4000, RZ ;  /* 0x0000400006067810 */ /* 0x000fe40007ffe0ff */
[----:B0-----:R-:W-:Y:S01]  /*0460*/  IADD3.X R5, PT, PT, RZ, R5, RZ, P0, !PT ;  /* 0x00000005ff057210 */ /* 0x001fe200007fe4ff */
[----:B--2---:R-:W-:-:S04]  /*0470*/  FFMA R9, R16, R17, R9 ;  /* 0x0000001110097223 */ /* 0x004fc80000000009 */
[----:B---3--:R-:W-:-:S04]  /*0480*/  FFMA R9, R14, R15, R9 ;  /* 0x0000000f0e097223 */ /* 0x008fc80000000009 */
[----:B----4-:R-:W-:-:S04]  /*0490*/  FFMA R9, R18, R19, R9 ;  /* 0x0000001312097223 */ /* 0x010fc80000000009 */
[----:B-----5:R-:W-:-:S04]  /*04a0*/  FFMA R9, R20, R21, R9 ;  /* 0x0000001514097223 */ /* 0x020fc80000000009 */
[----:B------:R-:W-:-:S04]  /*04b0*/  FFMA R9, R22, R23, R9 ;  /* 0x0000001716097223 */ /* 0x000fc80000000009 */
[----:B------:R-:W-:-:S04]  /*04c0*/  FFMA R24, R24, R25, R9 ;  /* 0x0000001918187223 */ /* 0x000fc80000000009 */
[----:B------:R-:W-:-:S04]  /*04d0*/  FFMA R13, R13, R12, R24 ;  /* 0x0000000c0d0d7223 */ /* 0x000fc80000000018 */
[----:B------:R-:W-:Y:S01]  /*04e0*/  FFMA R14, R26, R27, R13 ;  /* 0x0000001b1a0e7223 */ /* 0x000fe2000000000d */
[----:B------:R-:W-:Y:S06]  /*04f0*/  BRA.U UP0, `(.L_x_4) ;  /* 0xfffffffd00187547 */ /* 0x000fec000b83ffff */
[----:B------:R-:W0:Y:S01]  /*0500*/  LDC.64 R2, c[0x0][0x390] ;  /* 0x0000e400ff027b82 */ /* 0x000e220000000a00 */
[----:B------:R-:W-:-:S05]  /*0510*/  LEA R7, R7, R0, 0xa ;  /* 0x0000000007077211 */ /* 0x000fca00078e50ff */
[----:B0-----:R-:W-:-:S05]  /*0520*/  IMAD.WIDE R2, R7, 0x4, R2 ;  /* 0x0000000407027825 */ /* 0x001fca00078e0202 */
[----:B------:R-:W-:Y:S01]  /*0530*/  STG.E desc[UR8][R2.64], R14 ;  /* 0x0000000e02007986 */ /* 0x000fe2000c101908 */
[----:B------:R-:W-:Y:S05]  /*0540*/  EXIT ;  /* 0x000000000000794d */ /* 0x000fea0003800000 */
.L_x_5:
        /* <DEDUP_REMOVED lines=11> */
.L_x_10:


//--------------------- .text._Z17matrixMultNaive1DPfS_S_ --------------------------
	.section	.text._Z17matrixMultNaive1DPfS_S_,"ax",@progbits
	.align	128
        .global         _Z17matrixMultNaive1DPfS_S_
        .type           _Z17matrixMultNaive1DPfS_S_,@function
        .size           _Z17matrixMultNaive1DPfS_S_,(.L_x_11 - _Z17matrixMultNaive1DPfS_S_)
        .other          _Z17matrixMultNaive1DPfS_S_,@"STO_CUDA_ENTRY STV_DEFAULT"
_Z17matrixMultNaive1DPfS_S_:
.text._Z17matrixMultNaive1DPfS_S_:
[----:B------:R-:W-:Y:S01]  /*0000*/  LDC R1, c[0x0][0x37c] ;  /* 0x0000df00ff017b82 */ /* 0x000fe20000000800 */
[----:B------:R-:W0:Y:S01]  /*0010*/  S2R R0, SR_TID.X ;  /* 0x0000000000007919 */ /* 0x000e220000002100 */
[----:B------:R-:W0:Y:S01]  /*0020*/  LDCU UR4, c[0x0][0x360] ;  /* 0x00006c00ff0477ac */ /* 0x000e220008000800 */
[----:B------:R-:W-:Y:S01]  /*0030*/  HFMA2 R14, -RZ, RZ, 0, 0 ;  /* 0x00000000ff0e7431 */ /* 0x000fe200000001ff */
[----:B------:R-:W0:Y:S01]  /*0040*/  S2R R3, SR_CTAID.X ;  /* 0x0000000000037919 */ /* 0x000e220000002500 */
[----:B------:R-:W1:Y:S01]  /*0050*/  LDCU.128 UR8, c[0x0][0x380] ;  /* 0x00007000ff0877ac */ /* 0x000e620008000c00 */
[----:B------:R-:W2:Y:S01]  /*0060*/  LDCU.64 UR12, c[0x0][0x358] ;  /* 0x00006b00ff0c77ac */ /* 0x000ea20008000a00 */
[----:B-1----:R-:W-:Y:S02]  /*0070*/  UIADD3 UR7, UP0, UPT, UR8, 0x20, URZ ;  /* 0x0000002008077890 */ /* 0x002fe4000ff1e0ff */
[----:B------:R-:W-:Y:S02]  /*0080*/  UIADD3 UR5, UP1, UPT, UR10, 0x8000, URZ ;  /* 0x000080000a057890 */ /* 0x000fe4000ff3e0ff */
[----:B------:R-:W-:-:S02]  /*0090*/  UIADD3.X UR8, UPT, UPT, URZ, UR9, URZ, UP0, !UPT ;  /* 0x00000009ff087290 */ /* 0x000fc400087fe4ff */
[----:B------:R-:W-:Y:S01]  /*00a0*/  UIADD3.X UR6, UPT, UPT, URZ, UR11, URZ, UP1, !UPT ;  /* 0x0000000bff067290 */ /* 0x000fe20008ffe4ff */
[----:B0-----:R-:W-:Y:S01]  /*00b0*/  IMAD R0, R3, UR4, R0 ;  /* 0x0000000403007c24 */ /* 0x001fe2000f8e0200 */
[----:B------:R-:W-:-:S04]  /*00c0*/  UMOV UR4, URZ ;  /* 0x000000ff00047c82 */ /* 0x000fc80008000000 */
[----:B------:R-:W-:-:S04]  /*00d0*/  SHF.R.S32.HI R3, RZ, 0x1f, R0 ;  /* 0x0000001fff037819 */ /* 0x000fc80000011400 */
[----:B------:R-:W-:-:S04]  /*00e0*/  LEA.HI R3, R3, R0, RZ, 0xa ;  /* 0x0000000003037211 */ /* 0x000fc800078f50ff */
[----:B------:R-:W-:Y:S02]  /*00f0*/  SHF.R.S32.HI R2, RZ, 0xa, R3 ;  /* 0x0000000aff027819 */ /* 0x000fe40000011403 */
[----:B------:R-:W-:Y:S02]  /*0100*/  LOP3.LUT R3, R3, 0xfffffc00, RZ, 0xc0, !PT ;  /* 0xfffffc0003037812 */ /* 0x000fe400078ec0ff */
[----:B------:R-:W-:Y:S02]  /*0110*/  I2FP.F32.S32 R2, R2 ;  /* 0x0000000200027245 */ /* 0x000fe40000201400 */
[----:B------:R-:W-:-:S04]  /*0120*/  IADD3 R6, PT, PT, R0, -R3, RZ ;  /* 0x8000000300067210 */ /* 0x000fc80007ffe0ff */
[----:B------:R-:W0:Y:S02]  /*0130*/  F2I.TRUNC.NTZ R2, R2 ;  /* 0x0000000200027305 */ /* 0x000e24000020f100 */
[----:B0-2---:R-:W-:-:S07]  /*0140*/  SHF.L.U32 R7, R2, 0xa, RZ ;  /* 0x0000000a02077819 */ /* 0x005fce00000006ff */
.L_x_6:
[----:B------:R-:W-:Y:S02]  /*0150*/  MOV R4, UR7 ;  /* 0x0000000700047c02 */ /* 0x000fe40008000f00 */
[----:B------:R-:W-:Y:S02]  /*0160*/  MOV R5, UR8 ;  /* 0x0000000800057c02 */ /* 0x000fe40008000f00 */
[----:B------:R-:W-:Y:S02]  /*0170*/  MOV R2, UR5 ;  /* 0x0000000500027c02 */ /* 0x000fe40008000f00 */
[----:B------:R-:W-:Y:S01]  /*0180*/  MOV R3, UR6 ;  /* 0x0000000600037c02 */ /* 0x000fe20008000f00 */
[----:B------:R-:W-:-:S04]  /*0190*/  IMAD.WIDE R4, R7, 0x4, R4 ;  /* 0x0000000407047825 */ /* 0x000fc800078e0204 */
[----:B------:R-:W-:Y:S01]  /*01a0*/  IMAD.WIDE R2, R6, 0x4, R2 ;  /* 0x0000000406027825 */ /* 0x000fe200078e0202 */
        /* <DEDUP_REMOVED lines=36> */
[----:B------:R-:W5:Y:S04]  /*03f0*/  LDG.E R12, desc[UR12][R4.64+0x18] ;  /* 0x0000180c040c7981 */ /* 0x000f68000c1e1900 */
[----:B------:R-:W5:Y:S01]  /*0400*/  LDG.E R13, desc[UR12][R2.64+0x6000] ;  /* 0x0060000c020d7981 */ /* 0x000f62000c1e1900 */
[----:B------:R-:W-:-:S04]  /*0410*/  FFMA R9, R10, R9, R29 ;  /* 0x000000090a097223 */ /* 0x000fc8000000001d */
[----:B------:R-:W-:Y:S01]  /*0420*/  FFMA R9, R8, R11, R9 ;  /* 0x0000000b08097223 */ /* 0x000fe20000000009 */
[----:B------:R-:W-:-:S04]  /*0430*/  UIADD3 UR4, UPT, UPT, UR4, 0x10, URZ ;  /* 0x0000001004047890 */ /* 0x000fc8000fffe0ff */
[----:B------:R-:W-:Y:S01]  /*0440*/  UISETP.NE.AND UP0, UPT, UR4, 0x400, UPT ;  /* 0x000004000400788c */ /* 0x000fe2000bf05270 */
[----:B------:R-:W-:Y:S02]  /*0450*/  IADD3 R7, PT, PT, R7, 0x10, RZ ;  /* 0x0000001007077810 */ /* 0x000fe40007ffe0ff */
[----:B------:R-:W-:Y:S01]  /*0460*/  IADD3 R6, PT, PT, R6, 0x4000, RZ ;  /* 0x0000400006067810 */ /* 0x000fe20007ffe0ff */
        /* <DEDUP_REMOVED lines=9> */
[----:B------:R-:W0:Y:S02]  /*0500*/  LDC.64 R2, c[0x0][0x390] ;  /* 0x0000e400ff027b82 */ /* 0x000e240000000a00 */
[----:B0-----:R-:W-:-:S05]  /*0510*/  IMAD.WIDE R2, R0, 0x4, R2 ;  /* 0x0000000400027825 */ /* 0x001fca00078e0202 */
[----:B------:R-:W-:Y:S01]  /*0520*/  STG.E desc[UR12][R2.64], R14 ;  /* 0x0000000e02007986 */ /* 0x000fe2000c10190c */
[----:B------:R-:W-:Y:S05]  /*0530*/  EXIT ;  /* 0x000000000000794d */ /* 0x000fea0003800000 */
.L_x_7:
        /* <DEDUP_REMOVED lines=12> */
.L_x_11:


//--------------------- .nv.shared._Z18matrixMultUnrolledPfS_S_ --------------------------
	.section	.nv.shared._Z18matrixMultUnrolledPfS_S_,"aw",@nobits
	.sectionflags	@""
	.align	4
.nv.shared._Z18matrixMultUnrolledPfS_S_:
	.zero		3072


//--------------------- .nv.shared.reserved.0     --------------------------
	.section	.nv.shared.reserved.0,"aw",@nobits
	.weak		__nv_reservedSMEM_offset_0_alias
	.size		__nv_reservedSMEM_offset_0_alias, 0, 64
	.other		__nv_reservedSMEM_offset_0_alias,@"STO_CUDA_RESERVED_SHARED STV_DEFAULT"
__nv_reservedSMEM_offset_0_alias:
	.zero		0
	.zero		64


//--------------------- .nv.shared._Z15matrixMultTiledPfS_S_ --------------------------
	.section	.nv.shared._Z15matrixMultTiledPfS_S_,"aw",@nobits
	.sectionflags	@""
	.align	4
.nv.shared._Z15matrixMultTiledPfS_S_:
	.zero		3072


//--------------------- .nv.constant0._Z18matrixMultUnrolledPfS_S_ --------------------------
	.section	.nv.constant0._Z18matrixMultUnrolledPfS_S_,"a",@progbits
	.sectionflags	@""
	.align	4
.nv.constant0._Z18matrixMultUnrolledPfS_S_:
	.zero		920


//--------------------- .nv.constant0._Z15matrixMultTiledPfS_S_ --------------------------
	.section	.nv.constant0._Z15matrixMultTiledPfS_S_,"a",@progbits
	.sectionflags	@""
	.align	4
.nv.constant0._Z15matrixMultTiledPfS_S_:
	.zero		920


//--------------------- .nv.constant0._Z17matrixMultNaive2DPfS_S_ --------------------------
	.section	.nv.constant0._Z17matrixMultNaive2DPfS_S_,"a",@progbits
	.sectionflags	@""
	.align	4
.nv.constant0._Z17matrixMultNaive2DPfS_S_:
	.zero		920


//--------------------- .nv.constant0._Z17matrixMultNaive1DPfS_S_ --------------------------
	.section	.nv.constant0._Z17matrixMultNaive1DPfS_S_,"a",@progbits
	.sectionflags	@""
	.align	4
.nv.constant0._Z17matrixMultNaive1DPfS_S_:
	.zero		920


//--------------------- SYMBOLS --------------------------

	.type		.nv.reservedSmem.offset0,@object
	.size		.nv.reservedSmem.offset0,0x4
	.type		.nv.reservedSmem.cap,@object
	.size		.nv.reservedSmem.cap,0x4
